//
// Generated by NVIDIA NVVM Compiler
//
// Compiler Build ID: CL-36424714
// Cuda compilation tools, release 13.0, V13.0.88
// Based on NVVM 20.0.0
//

.version 9.0
.target sm_100
.address_size 64

	// .globl	_Z15MatrixMulKernelILi4ELi4EEvPdS0_S0_i
// _ZZ15MatrixMulKernelILi4ELi4EEvPdS0_S0_iE3Mds has been demoted
// _ZZ15MatrixMulKernelILi4ELi4EEvPdS0_S0_iE3Nds has been demoted
// _ZZ15MatrixMulKernelILi8ELi8EEvPdS0_S0_iE3Mds has been demoted
// _ZZ15MatrixMulKernelILi8ELi8EEvPdS0_S0_iE3Nds has been demoted
// _ZZ15MatrixMulKernelILi16ELi16EEvPdS0_S0_iE3Mds has been demoted
// _ZZ15MatrixMulKernelILi16ELi16EEvPdS0_S0_iE3Nds has been demoted
// _ZZ15MatrixMulKernelILi32ELi32EEvPdS0_S0_iE3Mds has been demoted
// _ZZ15MatrixMulKernelILi32ELi32EEvPdS0_S0_iE3Nds has been demoted

.visible .entry _Z15MatrixMulKernelILi4ELi4EEvPdS0_S0_i(
	.param .u64 .ptr .align 1 _Z15MatrixMulKernelILi4ELi4EEvPdS0_S0_i_param_0,
	.param .u64 .ptr .align 1 _Z15MatrixMulKernelILi4ELi4EEvPdS0_S0_i_param_1,
	.param .u64 .ptr .align 1 _Z15MatrixMulKernelILi4ELi4EEvPdS0_S0_i_param_2,
	.param .u32 _Z15MatrixMulKernelILi4ELi4EEvPdS0_S0_i_param_3
)
{
	.reg .pred 	%p<4>;
	.reg .b32 	%r<48>;
	.reg .b64 	%rd<18>;
	.reg .b64 	%fd<35>;
	// demoted variable
	.shared .align 8 .b8 _ZZ15MatrixMulKernelILi4ELi4EEvPdS0_S0_iE3Mds[160];
	// demoted variable
	.shared .align 8 .b8 _ZZ15MatrixMulKernelILi4ELi4EEvPdS0_S0_iE3Nds[160];
	ld.param.u64 	%rd3, [_Z15MatrixMulKernelILi4ELi4EEvPdS0_S0_i_param_0];
	ld.param.u64 	%rd4, [_Z15MatrixMulKernelILi4ELi4EEvPdS0_S0_i_param_1];
	ld.param.u64 	%rd5, [_Z15MatrixMulKernelILi4ELi4EEvPdS0_S0_i_param_2];
	ld.param.u32 	%r24, [_Z15MatrixMulKernelILi4ELi4EEvPdS0_S0_i_param_3];
	mov.u32 	%r25, %ctaid.x;
	mov.u32 	%r26, %ctaid.y;
	mov.u32 	%r1, %tid.x;
	mov.u32 	%r2, %tid.y;
	shl.b32 	%r27, %r26, 2;
	add.s32 	%r3, %r27, %r2;
	shl.b32 	%r4, %r25, 1;
	add.s32 	%r28, %r4, %r1;
	max.s32 	%r29, %r3, %r28;
	setp.ge.s32 	%p1, %r29, %r24;
	@%p1 bra 	$L__BB0_5;
	setp.gt.u32 	%p2, %r24, 3;
	mov.f64 	%fd33, 0d0000000000000000;
	mov.f64 	%fd34, %fd33;
	@%p2 bra 	$L__BB0_2;
	bra.uni 	$L__BB0_4;
$L__BB0_2:
	cvta.to.global.u64 	%rd1, %rd4;
	mul.lo.s32 	%r30, %r2, 40;
	mov.u32 	%r31, _ZZ15MatrixMulKernelILi4ELi4EEvPdS0_S0_iE3Mds;
	add.s32 	%r6, %r31, %r30;
	mov.u32 	%r32, %nctaid.x;
	shl.b32 	%r33, %r32, 1;
	mov.u32 	%r34, _ZZ15MatrixMulKernelILi4ELi4EEvPdS0_S0_iE3Nds;
	shl.b32 	%r35, %r1, 3;
	add.s32 	%r7, %r6, %r35;
	add.s32 	%r9, %r34, %r35;
	add.s32 	%r8, %r9, %r30;
	and.b32  	%r36, %r33, 2147483646;
	shr.u32 	%r37, %r24, 2;
	neg.s32 	%r47, %r37;
	mad.lo.s32 	%r38, %r2, %r24, %r1;
	add.s32 	%r46, %r38, %r4;
	shl.b32 	%r12, %r24, 2;
	add.s32 	%r45, %r46, %r36;
	cvta.to.global.u64 	%rd6, %rd3;
	add.s64 	%rd2, %rd6, 16;
	mad.lo.s32 	%r44, %r24, %r3, %r1;
	mov.f64 	%fd33, 0d0000000000000000;
	mov.f64 	%fd34, %fd33;
$L__BB0_3:
	mul.wide.s32 	%rd7, %r44, 8;
	add.s64 	%rd8, %rd2, %rd7;
	ld.global.f64 	%fd9, [%rd8+-16];
	st.shared.f64 	[%r7], %fd9;
	mul.wide.u32 	%rd9, %r46, 8;
	add.s64 	%rd10, %rd1, %rd9;
	ld.global.f64 	%fd10, [%rd10];
	st.shared.f64 	[%r8], %fd10;
	ld.global.f64 	%fd11, [%rd8];
	st.shared.f64 	[%r7+16], %fd11;
	mul.wide.u32 	%rd11, %r45, 8;
	add.s64 	%rd12, %rd1, %rd11;
	ld.global.f64 	%fd12, [%rd12];
	st.shared.f64 	[%r8+16], %fd12;
	bar.sync 	0;
	ld.shared.f64 	%fd13, [%r6];
	ld.shared.f64 	%fd14, [%r9];
	fma.rn.f64 	%fd15, %fd13, %fd14, %fd34;
	ld.shared.f64 	%fd16, [%r9+16];
	fma.rn.f64 	%fd17, %fd13, %fd16, %fd33;
	ld.shared.f64 	%fd18, [%r6+8];
	ld.shared.f64 	%fd19, [%r9+40];
	fma.rn.f64 	%fd20, %fd18, %fd19, %fd15;
	ld.shared.f64 	%fd21, [%r9+56];
	fma.rn.f64 	%fd22, %fd18, %fd21, %fd17;
	ld.shared.f64 	%fd23, [%r6+16];
	ld.shared.f64 	%fd24, [%r9+80];
	fma.rn.f64 	%fd25, %fd23, %fd24, %fd20;
	ld.shared.f64 	%fd26, [%r9+96];
	fma.rn.f64 	%fd27, %fd23, %fd26, %fd22;
	ld.shared.f64 	%fd28, [%r6+24];
	ld.shared.f64 	%fd29, [%r9+120];
	fma.rn.f64 	%fd34, %fd28, %fd29, %fd25;
	ld.shared.f64 	%fd30, [%r9+136];
	fma.rn.f64 	%fd33, %fd28, %fd30, %fd27;
	bar.sync 	0;
	add.s32 	%r47, %r47, 1;
	setp.ne.s32 	%p3, %r47, 0;
	add.s32 	%r46, %r46, %r12;
	add.s32 	%r45, %r45, %r12;
	add.s32 	%r44, %r44, 4;
	@%p3 bra 	$L__BB0_3;
$L__BB0_4:
	cvta.to.global.u64 	%rd13, %rd5;
	mad.lo.s32 	%r39, %r24, %r3, %r28;
	mov.u32 	%r40, %nctaid.x;
	shl.b32 	%r41, %r40, 1;
	mul.wide.u32 	%rd14, %r39, 8;
	add.s64 	%rd15, %rd13, %rd14;
	st.global.f64 	[%rd15], %fd34;
	and.b32  	%r42, %r41, 2147483646;
	add.s32 	%r43, %r39, %r42;
	mul.wide.u32 	%rd16, %r43, 8;
	add.s64 	%rd17, %rd13, %rd16;
	st.global.f64 	[%rd17], %fd33;
$L__BB0_5:
	ret;

}
	// .globl	_Z15MatrixMulKernelILi8ELi8EEvPdS0_S0_i
.visible .entry _Z15MatrixMulKernelILi8ELi8EEvPdS0_S0_i(
	.param .u64 .ptr .align 1 _Z15MatrixMulKernelILi8ELi8EEvPdS0_S0_i_param_0,
	.param .u64 .ptr .align 1 _Z15MatrixMulKernelILi8ELi8EEvPdS0_S0_i_param_1,
	.param .u64 .ptr .align 1 _Z15MatrixMulKernelILi8ELi8EEvPdS0_S0_i_param_2,
	.param .u32 _Z15MatrixMulKernelILi8ELi8EEvPdS0_S0_i_param_3
)
{
	.reg .pred 	%p<4>;
	.reg .b32 	%r<48>;
	.reg .b64 	%rd<18>;
	.reg .b64 	%fd<55>;
	// demoted variable
	.shared .align 8 .b8 _ZZ15MatrixMulKernelILi8ELi8EEvPdS0_S0_iE3Mds[576];
	// demoted variable
	.shared .align 8 .b8 _ZZ15MatrixMulKernelILi8ELi8EEvPdS0_S0_iE3Nds[576];
	ld.param.u64 	%rd3, [_Z15MatrixMulKernelILi8ELi8EEvPdS0_S0_i_param_0];
	ld.param.u64 	%rd4, [_Z15MatrixMulKernelILi8ELi8EEvPdS0_S0_i_param_1];
	ld.param.u64 	%rd5, [_Z15MatrixMulKernelILi8ELi8EEvPdS0_S0_i_param_2];
	ld.param.u32 	%r24, [_Z15MatrixMulKernelILi8ELi8EEvPdS0_S0_i_param_3];
	mov.u32 	%r25, %ctaid.x;
	mov.u32 	%r26, %ctaid.y;
	mov.u32 	%r1, %tid.x;
	mov.u32 	%r2, %tid.y;
	shl.b32 	%r27, %r26, 3;
	add.s32 	%r3, %r27, %r2;
	shl.b32 	%r4, %r25, 2;
	add.s32 	%r28, %r4, %r1;
	max.s32 	%r29, %r3, %r28;
	setp.ge.s32 	%p1, %r29, %r24;
	@%p1 bra 	$L__BB1_5;
	setp.gt.u32 	%p2, %r24, 7;
	mov.f64 	%fd53, 0d0000000000000000;
	mov.f64 	%fd54, %fd53;
	@%p2 bra 	$L__BB1_2;
	bra.uni 	$L__BB1_4;
$L__BB1_2:
	cvta.to.global.u64 	%rd1, %rd4;
	mul.lo.s32 	%r30, %r2, 72;
	mov.u32 	%r31, _ZZ15MatrixMulKernelILi8ELi8EEvPdS0_S0_iE3Mds;
	add.s32 	%r6, %r31, %r30;
	mov.u32 	%r32, %nctaid.x;
	shl.b32 	%r33, %r32, 2;
	mov.u32 	%r34, _ZZ15MatrixMulKernelILi8ELi8EEvPdS0_S0_iE3Nds;
	shl.b32 	%r35, %r1, 3;
	add.s32 	%r7, %r6, %r35;
	add.s32 	%r9, %r34, %r35;
	add.s32 	%r8, %r9, %r30;
	and.b32  	%r36, %r33, 2147483644;
	shr.u32 	%r37, %r24, 3;
	neg.s32 	%r47, %r37;
	mad.lo.s32 	%r38, %r2, %r24, %r1;
	add.s32 	%r46, %r38, %r4;
	shl.b32 	%r12, %r24, 3;
	add.s32 	%r45, %r46, %r36;
	cvta.to.global.u64 	%rd6, %rd3;
	add.s64 	%rd2, %rd6, 32;
	mad.lo.s32 	%r44, %r24, %r3, %r1;
	mov.f64 	%fd53, 0d0000000000000000;
	mov.f64 	%fd54, %fd53;
$L__BB1_3:
	mul.wide.s32 	%rd7, %r44, 8;
	add.s64 	%rd8, %rd2, %rd7;
	ld.global.f64 	%fd9, [%rd8+-32];
	st.shared.f64 	[%r7], %fd9;
	mul.wide.u32 	%rd9, %r46, 8;
	add.s64 	%rd10, %rd1, %rd9;
	ld.global.f64 	%fd10, [%rd10];
	st.shared.f64 	[%r8], %fd10;
	ld.global.f64 	%fd11, [%rd8];
	st.shared.f64 	[%r7+32], %fd11;
	mul.wide.u32 	%rd11, %r45, 8;
	add.s64 	%rd12, %rd1, %rd11;
	ld.global.f64 	%fd12, [%rd12];
	st.shared.f64 	[%r8+32], %fd12;
	bar.sync 	0;
	ld.shared.f64 	%fd13, [%r6];
	ld.shared.f64 	%fd14, [%r9];
	fma.rn.f64 	%fd15, %fd13, %fd14, %fd54;
	ld.shared.f64 	%fd16, [%r9+32];
	fma.rn.f64 	%fd17, %fd13, %fd16, %fd53;
	ld.shared.f64 	%fd18, [%r6+8];
	ld.shared.f64 	%fd19, [%r9+72];
	fma.rn.f64 	%fd20, %fd18, %fd19, %fd15;
	ld.shared.f64 	%fd21, [%r9+104];
	fma.rn.f64 	%fd22, %fd18, %fd21, %fd17;
	ld.shared.f64 	%fd23, [%r6+16];
	ld.shared.f64 	%fd24, [%r9+144];
	fma.rn.f64 	%fd25, %fd23, %fd24, %fd20;
	ld.shared.f64 	%fd26, [%r9+176];
	fma.rn.f64 	%fd27, %fd23, %fd26, %fd22;
	ld.shared.f64 	%fd28, [%r6+24];
	ld.shared.f64 	%fd29, [%r9+216];
	fma.rn.f64 	%fd30, %fd28, %fd29, %fd25;
	ld.shared.f64 	%fd31, [%r9+248];
	fma.rn.f64 	%fd32, %fd28, %fd31, %fd27;
	ld.shared.f64 	%fd33, [%r6+32];
	ld.shared.f64 	%fd34, [%r9+288];
	fma.rn.f64 	%fd35, %fd33, %fd34, %fd30;
	ld.shared.f64 	%fd36, [%r9+320];
	fma.rn.f64 	%fd37, %fd33, %fd36, %fd32;
	ld.shared.f64 	%fd38, [%r6+40];
	ld.shared.f64 	%fd39, [%r9+360];
	fma.rn.f64 	%fd40, %fd38, %fd39, %fd35;
	ld.shared.f64 	%fd41, [%r9+392];
	fma.rn.f64 	%fd42, %fd38, %fd41, %fd37;
	ld.shared.f64 	%fd43, [%r6+48];
	ld.shared.f64 	%fd44, [%r9+432];
	fma.rn.f64 	%fd45, %fd43, %fd44, %fd40;
	ld.shared.f64 	%fd46, [%r9+464];
	fma.rn.f64 	%fd47, %fd43, %fd46, %fd42;
	ld.shared.f64 	%fd48, [%r6+56];
	ld.shared.f64 	%fd49, [%r9+504];
	fma.rn.f64 	%fd54, %fd48, %fd49, %fd45;
	ld.shared.f64 	%fd50, [%r9+536];
	fma.rn.f64 	%fd53, %fd48, %fd50, %fd47;
	bar.sync 	0;
	add.s32 	%r47, %r47, 1;
	setp.ne.s32 	%p3, %r47, 0;
	add.s32 	%r46, %r46, %r12;
	add.s32 	%r45, %r45, %r12;
	add.s32 	%r44, %r44, 8;
	@%p3 bra 	$L__BB1_3;
$L__BB1_4:
	cvta.to.global.u64 	%rd13, %rd5;
	mad.lo.s32 	%r39, %r24, %r3, %r28;
	mov.u32 	%r40, %nctaid.x;
	shl.b32 	%r41, %r40, 2;
	mul.wide.u32 	%rd14, %r39, 8;
	add.s64 	%rd15, %rd13, %rd14;
	st.global.f64 	[%rd15], %fd54;
	and.b32  	%r42, %r41, 2147483644;
	add.s32 	%r43, %r39, %r42;
	mul.wide.u32 	%rd16, %r43, 8;
	add.s64 	%rd17, %rd13, %rd16;
	st.global.f64 	[%rd17], %fd53;
$L__BB1_5:
	ret;

}
	// .globl	_Z15MatrixMulKernelILi16ELi16EEvPdS0_S0_i
.visible .entry _Z15MatrixMulKernelILi16ELi16EEvPdS0_S0_i(
	.param .u64 .ptr .align 1 _Z15MatrixMulKernelILi16ELi16EEvPdS0_S0_i_param_0,
	.param .u64 .ptr .align 1 _Z15MatrixMulKernelILi16ELi16EEvPdS0_S0_i_param_1,
	.param .u64 .ptr .align 1 _Z15MatrixMulKernelILi16ELi16EEvPdS0_S0_i_param_2,
	.param .u32 _Z15MatrixMulKernelILi16ELi16EEvPdS0_S0_i_param_3
)
{
	.reg .pred 	%p<4>;
	.reg .b32 	%r<48>;
	.reg .b64 	%rd<18>;
	.reg .b64 	%fd<95>;
	// demoted variable
	.shared .align 8 .b8 _ZZ15MatrixMulKernelILi16ELi16EEvPdS0_S0_iE3Mds[2176];
	// demoted variable
	.shared .align 8 .b8 _ZZ15MatrixMulKernelILi16ELi16EEvPdS0_S0_iE3Nds[2176];
	ld.param.u64 	%rd3, [_Z15MatrixMulKernelILi16ELi16EEvPdS0_S0_i_param_0];
	ld.param.u64 	%rd4, [_Z15MatrixMulKernelILi16ELi16EEvPdS0_S0_i_param_1];
	ld.param.u64 	%rd5, [_Z15MatrixMulKernelILi16ELi16EEvPdS0_S0_i_param_2];
	ld.param.u32 	%r24, [_Z15MatrixMulKernelILi16ELi16EEvPdS0_S0_i_param_3];
	mov.u32 	%r25, %ctaid.x;
	mov.u32 	%r26, %ctaid.y;
	mov.u32 	%r1, %tid.x;
	mov.u32 	%r2, %tid.y;
	shl.b32 	%r27, %r26, 4;
	add.s32 	%r3, %r27, %r2;
	shl.b32 	%r4, %r25, 3;
	add.s32 	%r28, %r4, %r1;
	max.s32 	%r29, %r3, %r28;
	setp.ge.s32 	%p1, %r29, %r24;
	@%p1 bra 	$L__BB2_5;
	setp.gt.u32 	%p2, %r24, 15;
	mov.f64 	%fd93, 0d0000000000000000;
	mov.f64 	%fd94, %fd93;
	@%p2 bra 	$L__BB2_2;
	bra.uni 	$L__BB2_4;
$L__BB2_2:
	cvta.to.global.u64 	%rd1, %rd4;
	mul.lo.s32 	%r30, %r2, 136;
	mov.u32 	%r31, _ZZ15MatrixMulKernelILi16ELi16EEvPdS0_S0_iE3Mds;
	add.s32 	%r6, %r31, %r30;
	mov.u32 	%r32, %nctaid.x;
	shl.b32 	%r33, %r32, 3;
	mov.u32 	%r34, _ZZ15MatrixMulKernelILi16ELi16EEvPdS0_S0_iE3Nds;
	shl.b32 	%r35, %r1, 3;
	add.s32 	%r7, %r6, %r35;
	add.s32 	%r9, %r34, %r35;
	add.s32 	%r8, %r9, %r30;
	and.b32  	%r36, %r33, 2147483640;
	shr.u32 	%r37, %r24, 4;
	neg.s32 	%r47, %r37;
	mad.lo.s32 	%r38, %r2, %r24, %r1;
	add.s32 	%r46, %r38, %r4;
	shl.b32 	%r12, %r24, 4;
	add.s32 	%r45, %r46, %r36;
	cvta.to.global.u64 	%rd6, %rd3;
	add.s64 	%rd2, %rd6, 64;
	mad.lo.s32 	%r44, %r24, %r3, %r1;
	mov.f64 	%fd93, 0d0000000000000000;
	mov.f64 	%fd94, %fd93;
$L__BB2_3:
	mul.wide.s32 	%rd7, %r44, 8;
	add.s64 	%rd8, %rd2, %rd7;
	ld.global.f64 	%fd9, [%rd8+-64];
	st.shared.f64 	[%r7], %fd9;
	mul.wide.u32 	%rd9, %r46, 8;
	add.s64 	%rd10, %rd1, %rd9;
	ld.global.f64 	%fd10, [%rd10];
	st.shared.f64 	[%r8], %fd10;
	ld.global.f64 	%fd11, [%rd8];
	st.shared.f64 	[%r7+64], %fd11;
	mul.wide.u32 	%rd11, %r45, 8;
	add.s64 	%rd12, %rd1, %rd11;
	ld.global.f64 	%fd12, [%rd12];
	st.shared.f64 	[%r8+64], %fd12;
	bar.sync 	0;
	ld.shared.f64 	%fd13, [%r6];
	ld.shared.f64 	%fd14, [%r9];
	fma.rn.f64 	%fd15, %fd13, %fd14, %fd94;
	ld.shared.f64 	%fd16, [%r9+64];
	fma.rn.f64 	%fd17, %fd13, %fd16, %fd93;
	ld.shared.f64 	%fd18, [%r6+8];
	ld.shared.f64 	%fd19, [%r9+136];
	fma.rn.f64 	%fd20, %fd18, %fd19, %fd15;
	ld.shared.f64 	%fd21, [%r9+200];
	fma.rn.f64 	%fd22, %fd18, %fd21, %fd17;
	ld.shared.f64 	%fd23, [%r6+16];
	ld.shared.f64 	%fd24, [%r9+272];
	fma.rn.f64 	%fd25, %fd23, %fd24, %fd20;
	ld.shared.f64 	%fd26, [%r9+336];
	fma.rn.f64 	%fd27, %fd23, %fd26, %fd22;
	ld.shared.f64 	%fd28, [%r6+24];
	ld.shared.f64 	%fd29, [%r9+408];
	fma.rn.f64 	%fd30, %fd28, %fd29, %fd25;
	ld.shared.f64 	%fd31, [%r9+472];
	fma.rn.f64 	%fd32, %fd28, %fd31, %fd27;
	ld.shared.f64 	%fd33, [%r6+32];
	ld.shared.f64 	%fd34, [%r9+544];
	fma.rn.f64 	%fd35, %fd33, %fd34, %fd30;
	ld.shared.f64 	%fd36, [%r9+608];
	fma.rn.f64 	%fd37, %fd33, %fd36, %fd32;
	ld.shared.f64 	%fd38, [%r6+40];
	ld.shared.f64 	%fd39, [%r9+680];
	fma.rn.f64 	%fd40, %fd38, %fd39, %fd35;
	ld.shared.f64 	%fd41, [%r9+744];
	fma.rn.f64 	%fd42, %fd38, %fd41, %fd37;
	ld.shared.f64 	%fd43, [%r6+48];
	ld.shared.f64 	%fd44, [%r9+816];
	fma.rn.f64 	%fd45, %fd43, %fd44, %fd40;
	ld.shared.f64 	%fd46, [%r9+880];
	fma.rn.f64 	%fd47, %fd43, %fd46, %fd42;
	ld.shared.f64 	%fd48, [%r6+56];
	ld.shared.f64 	%fd49, [%r9+952];
	fma.rn.f64 	%fd50, %fd48, %fd49, %fd45;
	ld.shared.f64 	%fd51, [%r9+1016];
	fma.rn.f64 	%fd52, %fd48, %fd51, %fd47;
	ld.shared.f64 	%fd53, [%r6+64];
	ld.shared.f64 	%fd54, [%r9+1088];
	fma.rn.f64 	%fd55, %fd53, %fd54, %fd50;
	ld.shared.f64 	%fd56, [%r9+1152];
	fma.rn.f64 	%fd57, %fd53, %fd56, %fd52;
	ld.shared.f64 	%fd58, [%r6+72];
	ld.shared.f64 	%fd59, [%r9+1224];
	fma.rn.f64 	%fd60, %fd58, %fd59, %fd55;
	ld.shared.f64 	%fd61, [%r9+1288];
	fma.rn.f64 	%fd62, %fd58, %fd61, %fd57;
	ld.shared.f64 	%fd63, [%r6+80];
	ld.shared.f64 	%fd64, [%r9+1360];
	fma.rn.f64 	%fd65, %fd63, %fd64, %fd60;
	ld.shared.f64 	%fd66, [%r9+1424];
	fma.rn.f64 	%fd67, %fd63, %fd66, %fd62;
	ld.shared.f64 	%fd68, [%r6+88];
	ld.shared.f64 	%fd69, [%r9+1496];
	fma.rn.f64 	%fd70, %fd68, %fd69, %fd65;
	ld.shared.f64 	%fd71, [%r9+1560];
	fma.rn.f64 	%fd72, %fd68, %fd71, %fd67;
	ld.shared.f64 	%fd73, [%r6+96];
	ld.shared.f64 	%fd74, [%r9+1632];
	fma.rn.f64 	%fd75, %fd73, %fd74, %fd70;
	ld.shared.f64 	%fd76, [%r9+1696];
	fma.rn.f64 	%fd77, %fd73, %fd76, %fd72;
	ld.shared.f64 	%fd78, [%r6+104];
	ld.shared.f64 	%fd79, [%r9+1768];
	fma.rn.f64 	%fd80, %fd78, %fd79, %fd75;
	ld.shared.f64 	%fd81, [%r9+1832];
	fma.rn.f64 	%fd82, %fd78, %fd81, %fd77;
	ld.shared.f64 	%fd83, [%r6+112];
	ld.shared.f64 	%fd84, [%r9+1904];
	fma.rn.f64 	%fd85, %fd83, %fd84, %fd80;
	ld.shared.f64 	%fd86, [%r9+1968];
	fma.rn.f64 	%fd87, %fd83, %fd86, %fd82;
	ld.shared.f64 	%fd88, [%r6+120];
	ld.shared.f64 	%fd89, [%r9+2040];
	fma.rn.f64 	%fd94, %fd88, %fd89, %fd85;
	ld.shared.f64 	%fd90, [%r9+2104];
	fma.rn.f64 	%fd93, %fd88, %fd90, %fd87;
	bar.sync 	0;
	add.s32 	%r47, %r47, 1;
	setp.ne.s32 	%p3, %r47, 0;
	add.s32 	%r46, %r46, %r12;
	add.s32 	%r45, %r45, %r12;
	add.s32 	%r44, %r44, 16;
	@%p3 bra 	$L__BB2_3;
$L__BB2_4:
	cvta.to.global.u64 	%rd13, %rd5;
	mad.lo.s32 	%r39, %r24, %r3, %r28;
	mov.u32 	%r40, %nctaid.x;
	shl.b32 	%r41, %r40, 3;
	mul.wide.u32 	%rd14, %r39, 8;
	add.s64 	%rd15, %rd13, %rd14;
	st.global.f64 	[%rd15], %fd94;
	and.b32  	%r42, %r41, 2147483640;
	add.s32 	%r43, %r39, %r42;
	mul.wide.u32 	%rd16, %r43, 8;
	add.s64 	%rd17, %rd13, %rd16;
	st.global.f64 	[%rd17], %fd93;
$L__BB2_5:
	ret;

}
	// .globl	_Z15MatrixMulKernelILi32ELi32EEvPdS0_S0_i
.visible .entry _Z15MatrixMulKernelILi32ELi32EEvPdS0_S0_i(
	.param .u64 .ptr .align 1 _Z15MatrixMulKernelILi32ELi32EEvPdS0_S0_i_param_0,
	.param .u64 .ptr .align 1 _Z15MatrixMulKernelILi32ELi32EEvPdS0_S0_i_param_1,
	.param .u64 .ptr .align 1 _Z15MatrixMulKernelILi32ELi32EEvPdS0_S0_i_param_2,
	.param .u32 _Z15MatrixMulKernelILi32ELi32EEvPdS0_S0_i_param_3
)
{
	.reg .pred 	%p<4>;
	.reg .b32 	%r<48>;
	.reg .b64 	%rd<18>;
	.reg .b64 	%fd<175>;
	// demoted variable
	.shared .align 8 .b8 _ZZ15MatrixMulKernelILi32ELi32EEvPdS0_S0_iE3Mds[8448];
	// demoted variable
	.shared .align 8 .b8 _ZZ15MatrixMulKernelILi32ELi32EEvPdS0_S0_iE3Nds[8448];
	ld.param.u64 	%rd3, [_Z15MatrixMulKernelILi32ELi32EEvPdS0_S0_i_param_0];
	ld.param.u64 	%rd4, [_Z15MatrixMulKernelILi32ELi32EEvPdS0_S0_i_param_1];
	ld.param.u64 	%rd5, [_Z15MatrixMulKernelILi32ELi32EEvPdS0_S0_i_param_2];
	ld.param.u32 	%r24, [_Z15MatrixMulKernelILi32ELi32EEvPdS0_S0_i_param_3];
	mov.u32 	%r25, %ctaid.x;
	mov.u32 	%r26, %ctaid.y;
	mov.u32 	%r1, %tid.x;
	mov.u32 	%r2, %tid.y;
	shl.b32 	%r27, %r26, 5;
	add.s32 	%r3, %r27, %r2;
	shl.b32 	%r4, %r25, 4;
	add.s32 	%r28, %r4, %r1;
	max.s32 	%r29, %r3, %r28;
	setp.ge.s32 	%p1, %r29, %r24;
	@%p1 bra 	$L__BB3_5;
	setp.gt.u32 	%p2, %r24, 31;
	mov.f64 	%fd173, 0d0000000000000000;
	mov.f64 	%fd174, %fd173;
	@%p2 bra 	$L__BB3_2;
	bra.uni 	$L__BB3_4;
$L__BB3_2:
	cvta.to.global.u64 	%rd1, %rd4;
	mul.lo.s32 	%r30, %r2, 264;
	mov.u32 	%r31, _ZZ15MatrixMulKernelILi32ELi32EEvPdS0_S0_iE3Mds;
	add.s32 	%r6, %r31, %r30;
	mov.u32 	%r32, %nctaid.x;
	shl.b32 	%r33, %r32, 4;
	mov.u32 	%r34, _ZZ15MatrixMulKernelILi32ELi32EEvPdS0_S0_iE3Nds;
	shl.b32 	%r35, %r1, 3;
	add.s32 	%r7, %r6, %r35;
	add.s32 	%r9, %r34, %r35;
	add.s32 	%r8, %r9, %r30;
	and.b32  	%r36, %r33, 2147483632;
	shr.u32 	%r37, %r24, 5;
	neg.s32 	%r47, %r37;
	mad.lo.s32 	%r38, %r2, %r24, %r1;
	add.s32 	%r46, %r38, %r4;
	shl.b32 	%r12, %r24, 5;
	add.s32 	%r45, %r46, %r36;
	cvta.to.global.u64 	%rd6, %rd3;
	add.s64 	%rd2, %rd6, 128;
	mad.lo.s32 	%r44, %r24, %r3, %r1;
	mov.f64 	%fd173, 0d0000000000000000;
	mov.f64 	%fd174, %fd173;
$L__BB3_3:
	mul.wide.s32 	%rd7, %r44, 8;
	add.s64 	%rd8, %rd2, %rd7;
	ld.global.f64 	%fd9, [%rd8+-128];
	st.shared.f64 	[%r7], %fd9;
	mul.wide.u32 	%rd9, %r46, 8;
	add.s64 	%rd10, %rd1, %rd9;
	ld.global.f64 	%fd10, [%rd10];
	st.shared.f64 	[%r8], %fd10;
	ld.global.f64 	%fd11, [%rd8];
	st.shared.f64 	[%r7+128], %fd11;
	mul.wide.u32 	%rd11, %r45, 8;
	add.s64 	%rd12, %rd1, %rd11;
	ld.global.f64 	%fd12, [%rd12];
	st.shared.f64 	[%r8+128], %fd12;
	bar.sync 	0;
	ld.shared.f64 	%fd13, [%r6];
	ld.shared.f64 	%fd14, [%r9];
	fma.rn.f64 	%fd15, %fd13, %fd14, %fd174;
	ld.shared.f64 	%fd16, [%r9+128];
	fma.rn.f64 	%fd17, %fd13, %fd16, %fd173;
	ld.shared.f64 	%fd18, [%r6+8];
	ld.shared.f64 	%fd19, [%r9+264];
	fma.rn.f64 	%fd20, %fd18, %fd19, %fd15;
	ld.shared.f64 	%fd21, [%r9+392];
	fma.rn.f64 	%fd22, %fd18, %fd21, %fd17;
	ld.shared.f64 	%fd23, [%r6+16];
	ld.shared.f64 	%fd24, [%r9+528];
	fma.rn.f64 	%fd25, %fd23, %fd24, %fd20;
	ld.shared.f64 	%fd26, [%r9+656];
	fma.rn.f64 	%fd27, %fd23, %fd26, %fd22;
	ld.shared.f64 	%fd28, [%r6+24];
	ld.shared.f64 	%fd29, [%r9+792];
	fma.rn.f64 	%fd30, %fd28, %fd29, %fd25;
	ld.shared.f64 	%fd31, [%r9+920];
	fma.rn.f64 	%fd32, %fd28, %fd31, %fd27;
	ld.shared.f64 	%fd33, [%r6+32];
	ld.shared.f64 	%fd34, [%r9+1056];
	fma.rn.f64 	%fd35, %fd33, %fd34, %fd30;
	ld.shared.f64 	%fd36, [%r9+1184];
	fma.rn.f64 	%fd37, %fd33, %fd36, %fd32;
	ld.shared.f64 	%fd38, [%r6+40];
	ld.shared.f64 	%fd39, [%r9+1320];
	fma.rn.f64 	%fd40, %fd38, %fd39, %fd35;
	ld.shared.f64 	%fd41, [%r9+1448];
	fma.rn.f64 	%fd42, %fd38, %fd41, %fd37;
	ld.shared.f64 	%fd43, [%r6+48];
	ld.shared.f64 	%fd44, [%r9+1584];
	fma.rn.f64 	%fd45, %fd43, %fd44, %fd40;
	ld.shared.f64 	%fd46, [%r9+1712];
	fma.rn.f64 	%fd47, %fd43, %fd46, %fd42;
	ld.shared.f64 	%fd48, [%r6+56];
	ld.shared.f64 	%fd49, [%r9+1848];
	fma.rn.f64 	%fd50, %fd48, %fd49, %fd45;
	ld.shared.f64 	%fd51, [%r9+1976];
	fma.rn.f64 	%fd52, %fd48, %fd51, %fd47;
	ld.shared.f64 	%fd53, [%r6+64];
	ld.shared.f64 	%fd54, [%r9+2112];
	fma.rn.f64 	%fd55, %fd53, %fd54, %fd50;
	ld.shared.f64 	%fd56, [%r9+2240];
	fma.rn.f64 	%fd57, %fd53, %fd56, %fd52;
	ld.shared.f64 	%fd58, [%r6+72];
	ld.shared.f64 	%fd59, [%r9+2376];
	fma.rn.f64 	%fd60, %fd58, %fd59, %fd55;
	ld.shared.f64 	%fd61, [%r9+2504];
	fma.rn.f64 	%fd62, %fd58, %fd61, %fd57;
	ld.shared.f64 	%fd63, [%r6+80];
	ld.shared.f64 	%fd64, [%r9+2640];
	fma.rn.f64 	%fd65, %fd63, %fd64, %fd60;
	ld.shared.f64 	%fd66, [%r9+2768];
	fma.rn.f64 	%fd67, %fd63, %fd66, %fd62;
	ld.shared.f64 	%fd68, [%r6+88];
	ld.shared.f64 	%fd69, [%r9+2904];
	fma.rn.f64 	%fd70, %fd68, %fd69, %fd65;
	ld.shared.f64 	%fd71, [%r9+3032];
	fma.rn.f64 	%fd72, %fd68, %fd71, %fd67;
	ld.shared.f64 	%fd73, [%r6+96];
	ld.shared.f64 	%fd74, [%r9+3168];
	fma.rn.f64 	%fd75, %fd73, %fd74, %fd70;
	ld.shared.f64 	%fd76, [%r9+3296];
	fma.rn.f64 	%fd77, %fd73, %fd76, %fd72;
	ld.shared.f64 	%fd78, [%r6+104];
	ld.shared.f64 	%fd79, [%r9+3432];
	fma.rn.f64 	%fd80, %fd78, %fd79, %fd75;
	ld.shared.f64 	%fd81, [%r9+3560];
	fma.rn.f64 	%fd82, %fd78, %fd81, %fd77;
	ld.shared.f64 	%fd83, [%r6+112];
	ld.shared.f64 	%fd84, [%r9+3696];
	fma.rn.f64 	%fd85, %fd83, %fd84, %fd80;
	ld.shared.f64 	%fd86, [%r9+3824];
	fma.rn.f64 	%fd87, %fd83, %fd86, %fd82;
	ld.shared.f64 	%fd88, [%r6+120];
	ld.shared.f64 	%fd89, [%r9+3960];
	fma.rn.f64 	%fd90, %fd88, %fd89, %fd85;
	ld.shared.f64 	%fd91, [%r9+4088];
	fma.rn.f64 	%fd92, %fd88, %fd91, %fd87;
	ld.shared.f64 	%fd93, [%r6+128];
	ld.shared.f64 	%fd94, [%r9+4224];
	fma.rn.f64 	%fd95, %fd93, %fd94, %fd90;
	ld.shared.f64 	%fd96, [%r9+4352];
	fma.rn.f64 	%fd97, %fd93, %fd96, %fd92;
	ld.shared.f64 	%fd98, [%r6+136];
	ld.shared.f64 	%fd99, [%r9+4488];
	fma.rn.f64 	%fd100, %fd98, %fd99, %fd95;
	ld.shared.f64 	%fd101, [%r9+4616];
	fma.rn.f64 	%fd102, %fd98, %fd101, %fd97;
	ld.shared.f64 	%fd103, [%r6+144];
	ld.shared.f64 	%fd104, [%r9+4752];
	fma.rn.f64 	%fd105, %fd103, %fd104, %fd100;
	ld.shared.f64 	%fd106, [%r9+4880];
	fma.rn.f64 	%fd107, %fd103, %fd106, %fd102;
	ld.shared.f64 	%fd108, [%r6+152];
	ld.shared.f64 	%fd109, [%r9+5016];
	fma.rn.f64 	%fd110, %fd108, %fd109, %fd105;
	ld.shared.f64 	%fd111, [%r9+5144];
	fma.rn.f64 	%fd112, %fd108, %fd111, %fd107;
	ld.shared.f64 	%fd113, [%r6+160];
	ld.shared.f64 	%fd114, [%r9+5280];
	fma.rn.f64 	%fd115, %fd113, %fd114, %fd110;
	ld.shared.f64 	%fd116, [%r9+5408];
	fma.rn.f64 	%fd117, %fd113, %fd116, %fd112;
	ld.shared.f64 	%fd118, [%r6+168];
	ld.shared.f64 	%fd119, [%r9+5544];
	fma.rn.f64 	%fd120, %fd118, %fd119, %fd115;
	ld.shared.f64 	%fd121, [%r9+5672];
	fma.rn.f64 	%fd122, %fd118, %fd121, %fd117;
	ld.shared.f64 	%fd123, [%r6+176];
	ld.shared.f64 	%fd124, [%r9+5808];
	fma.rn.f64 	%fd125, %fd123, %fd124, %fd120;
	ld.shared.f64 	%fd126, [%r9+5936];
	fma.rn.f64 	%fd127, %fd123, %fd126, %fd122;
	ld.shared.f64 	%fd128, [%r6+184];
	ld.shared.f64 	%fd129, [%r9+6072];
	fma.rn.f64 	%fd130, %fd128, %fd129, %fd125;
	ld.shared.f64 	%fd131, [%r9+6200];
	fma.rn.f64 	%fd132, %fd128, %fd131, %fd127;
	ld.shared.f64 	%fd133, [%r6+192];
	ld.shared.f64 	%fd134, [%r9+6336];
	fma.rn.f64 	%fd135, %fd133, %fd134, %fd130;
	ld.shared.f64 	%fd136, [%r9+6464];
	fma.rn.f64 	%fd137, %fd133, %fd136, %fd132;
	ld.shared.f64 	%fd138, [%r6+200];
	ld.shared.f64 	%fd139, [%r9+6600];
	fma.rn.f64 	%fd140, %fd138, %fd139, %fd135;
	ld.shared.f64 	%fd141, [%r9+6728];
	fma.rn.f64 	%fd142, %fd138, %fd141, %fd137;
	ld.shared.f64 	%fd143, [%r6+208];
	ld.shared.f64 	%fd144, [%r9+6864];
	fma.rn.f64 	%fd145, %fd143, %fd144, %fd140;
	ld.shared.f64 	%fd146, [%r9+6992];
	fma.rn.f64 	%fd147, %fd143, %fd146, %fd142;
	ld.shared.f64 	%fd148, [%r6+216];
	ld.shared.f64 	%fd149, [%r9+7128];
	fma.rn.f64 	%fd150, %fd148, %fd149, %fd145;
	ld.shared.f64 	%fd151, [%r9+7256];
	fma.rn.f64 	%fd152, %fd148, %fd151, %fd147;
	ld.shared.f64 	%fd153, [%r6+224];
	ld.shared.f64 	%fd154, [%r9+7392];
	fma.rn.f64 	%fd155, %fd153, %fd154, %fd150;
	ld.shared.f64 	%fd156, [%r9+7520];
	fma.rn.f64 	%fd157, %fd153, %fd156, %fd152;
	ld.shared.f64 	%fd158, [%r6+232];
	ld.shared.f64 	%fd159, [%r9+7656];
	fma.rn.f64 	%fd160, %fd158, %fd159, %fd155;
	ld.shared.f64 	%fd161, [%r9+7784];
	fma.rn.f64 	%fd162, %fd158, %fd161, %fd157;
	ld.shared.f64 	%fd163, [%r6+240];
	ld.shared.f64 	%fd164, [%r9+7920];
	fma.rn.f64 	%fd165, %fd163, %fd164, %fd160;
	ld.shared.f64 	%fd166, [%r9+8048];
	fma.rn.f64 	%fd167, %fd163, %fd166, %fd162;
	ld.shared.f64 	%fd168, [%r6+248];
	ld.shared.f64 	%fd169, [%r9+8184];
	fma.rn.f64 	%fd174, %fd168, %fd169, %fd165;
	ld.shared.f64 	%fd170, [%r9+8312];
	fma.rn.f64 	%fd173, %fd168, %fd170, %fd167;
	bar.sync 	0;
	add.s32 	%r47, %r47, 1;
	setp.ne.s32 	%p3, %r47, 0;
	add.s32 	%r46, %r46, %r12;
	add.s32 	%r45, %r45, %r12;
	add.s32 	%r44, %r44, 32;
	@%p3 bra 	$L__BB3_3;
$L__BB3_4:
	cvta.to.global.u64 	%rd13, %rd5;
	mad.lo.s32 	%r39, %r24, %r3, %r28;
	mov.u32 	%r40, %nctaid.x;
	shl.b32 	%r41, %r40, 4;
	mul.wide.u32 	%rd14, %r39, 8;
	add.s64 	%rd15, %rd13, %rd14;
	st.global.f64 	[%rd15], %fd174;
	and.b32  	%r42, %r41, 2147483632;
	add.s32 	%r43, %r39, %r42;
	mul.wide.u32 	%rd16, %r43, 8;
	add.s64 	%rd17, %rd13, %rd16;
	st.global.f64 	[%rd17], %fd173;
$L__BB3_5:
	ret;

}


// ===== COMPILED SASS (sm_100) =====

	.target	sm_100

	.elftype	@"ET_EXEC"


//--------------------- .note.nv.tkinfo           --------------------------
	.section	.note.nv.tkinfo,"",@"SHT_NOTE"
	.sectionflags	@"SHF_NOTE_NV_TKINFO"
	.tkinfo
        /*0018*/ 	.word	0x00000002
        /*0030*/ 	.string	""
        /*0030*/ 	.string	"ptxas"
        /*0030*/ 	.string	"Cuda compilation tools, release 13.0, V13.0.88"
        /*0030*/ 	.string	"Build cuda_13.0.r13.0/compiler.36424714_0"
        /*0030*/ 	.string	"-arch sm_100 -m 64 "



//--------------------- .note.nv.cuinfo           --------------------------
	.section	.note.nv.cuinfo,"",@"SHT_NOTE"
	.sectionflags	@"SHF_NOTE_NV_CUINFO"
        /*0018*/ 	.short	0x0002
        /*001a*/ 	.short	0x0064
        /*001c*/ 	.short	0x0082
	.zero		2


//--------------------- .nv.info                  --------------------------
	.section	.nv.info,"",@"SHT_CUDA_INFO"
	.align	4


	//----- nvinfo : EIATTR_REGCOUNT
	.align		4
        /*0000*/ 	.byte	0x04, 0x2f
        /*0002*/ 	.short	(.L_1 - .L_0)
	.align		4
.L_0:
        /*0004*/ 	.word	index@(_Z15MatrixMulKernelILi4ELi4EEvPdS0_S0_i)
        /*0008*/ 	.word	0x00000020


	//----- nvinfo : EIATTR_FRAME_SIZE
	.align		4
.L_1:
        /*000c*/ 	.byte	0x04, 0x11
        /*000e*/ 	.short	(.L_3 - .L_2)
	.align		4
.L_2:
        /*0010*/ 	.word	index@(_Z15MatrixMulKernelILi4ELi4EEvPdS0_S0_i)
        /*0014*/ 	.word	0x00000000


	//----- nvinfo : EIATTR_REGCOUNT
	.align		4
.L_3:
        /*0018*/ 	.byte	0x04, 0x2f
        /*001a*/ 	.short	(.L_5 - .L_4)
	.align		4
.L_4:
        /*001c*/ 	.word	index@(_Z15MatrixMulKernelILi8ELi8EEvPdS0_S0_i)
        /*0020*/ 	.word	0x00000020


	//----- nvinfo : EIATTR_FRAME_SIZE
	.align		4
.L_5:
        /*0024*/ 	.byte	0x04, 0x11
        /*0026*/ 	.short	(.L_7 - .L_6)
	.align		4
.L_6:
        /*0028*/ 	.word	index@(_Z15MatrixMulKernelILi8ELi8EEvPdS0_S0_i)
        /*002c*/ 	.word	0x00000000


	//----- nvinfo : EIATTR_REGCOUNT
	.align		4
.L_7:
        /*0030*/ 	.byte	0x04, 0x2f
        /*0032*/ 	.short	(.L_9 - .L_8)
	.align		4
.L_8:
        /*0034*/ 	.word	index@(_Z15MatrixMulKernelILi16ELi16EEvPdS0_S0_i)
        /*0038*/ 	.word	0x00000020


	//----- nvinfo : EIATTR_FRAME_SIZE
	.align		4
.L_9:
        /*003c*/ 	.byte	0x04, 0x11
        /*003e*/ 	.short	(.L_11 - .L_10)
	.align		4
.L_10:
        /*0040*/ 	.word	index@(_Z15MatrixMulKernelILi16ELi16EEvPdS0_S0_i)
        /*0044*/ 	.word	0x00000000


	//----- nvinfo : EIATTR_REGCOUNT
	.align		4
.L_11:
        /*0048*/ 	.byte	0x04, 0x2f
        /*004a*/ 	.short	(.L_13 - .L_12)
	.align		4
.L_12:
        /*004c*/ 	.word	index@(_Z15MatrixMulKernelILi32ELi32EEvPdS0_S0_i)
        /*0050*/ 	.word	0x00000020


	//----- nvinfo : EIATTR_FRAME_SIZE
	.align		4
.L_13:
        /*0054*/ 	.byte	0x04, 0x11
        /*0056*/ 	.short	(.L_15 - .L_14)
	.align		4
.L_14:
        /*0058*/ 	.word	index@(_Z15MatrixMulKernelILi32ELi32EEvPdS0_S0_i)
        /*005c*/ 	.word	0x00000000


	//----- nvinfo : EIATTR_MIN_STACK_SIZE
	.align		4
.L_15:
        /*0060*/ 	.byte	0x04, 0x12
        /*0062*/ 	.short	(.L_17 - .L_16)
	.align		4
.L_16:
        /*0064*/ 	.word	index@(_Z15MatrixMulKernelILi32ELi32EEvPdS0_S0_i)
        /*0068*/ 	.word	0x00000000


	//----- nvinfo : EIATTR_MIN_STACK_SIZE
	.align		4
.L_17:
        /*006c*/ 	.byte	0x04, 0x12
        /*006e*/ 	.short	(.L_19 - .L_18)
	.align		4
.L_18:
        /*0070*/ 	.word	index@(_Z15MatrixMulKernelILi16ELi16EEvPdS0_S0_i)
        /*0074*/ 	.word	0x00000000


	//----- nvinfo : EIATTR_MIN_STACK_SIZE
	.align		4
.L_19:
        /*0078*/ 	.byte	0x04, 0x12
        /*007a*/ 	.short	(.L_21 - .L_20)
	.align		4
.L_20:
        /*007c*/ 	.word	index@(_Z15MatrixMulKernelILi8ELi8EEvPdS0_S0_i)
        /*0080*/ 	.word	0x00000000


	//----- nvinfo : EIATTR_MIN_STACK_SIZE
	.align		4
.L_21:
        /*0084*/ 	.byte	0x04, 0x12
        /*0086*/ 	.short	(.L_23 - .L_22)
	.align		4
.L_22:
        /*0088*/ 	.word	index@(_Z15MatrixMulKernelILi4ELi4EEvPdS0_S0_i)
        /*008c*/ 	.word	0x00000000
.L_23:


//--------------------- .nv.compat                --------------------------
	.section	.nv.compat,"",@"SHT_CUDA_COMPAT_INFO"
	.align	4
        /*0000*/ 	.byte	0x02, 0x09, 0x00, 0x00, 0x02, 0x02, 0x01, 0x00, 0x02, 0x05, 0x05, 0x00, 0x03, 0x07, 0x01, 0x01
        /*0010*/ 	.byte	0x02, 0x03, 0x00, 0x00, 0x02, 0x06, 0x01, 0x00, 0x04, 0x0b, 0x08, 0x00, 0x01, 0x00, 0x00, 0x00
        /*0020*/ 	.byte	0x00, 0x00, 0x00, 0x00


//--------------------- .nv.info._Z15MatrixMulKernelILi32ELi32EEvPdS0_S0_i --------------------------
	.section	.nv.info._Z15MatrixMulKernelILi32ELi32EEvPdS0_S0_i,"",@"SHT_CUDA_INFO"
	.sectionflags	@""
	.align	4


	//----- nvinfo : EIATTR_CUDA_API_VERSION
	.align		4
        /*0000*/ 	.byte	0x04, 0x37
        /*0002*/ 	.short	(.L_25 - .L_24)
.L_24:
        /*0004*/ 	.word	0x00000082


	//----- nvinfo : EIATTR_KPARAM_INFO
	.align		4
.L_25:
        /*0008*/ 	.byte	0x04, 0x17
        /*000a*/ 	.short	(.L_27 - .L_26)
.L_26:
        /*000c*/ 	.word	0x00000000
        /*0010*/ 	.short	0x0003
        /*0012*/ 	.short	0x0018
        /*0014*/ 	.byte	0x00, 0xf0, 0x11, 0x00


	//----- nvinfo : EIATTR_KPARAM_INFO
	.align		4
.L_27:
        /*0018*/ 	.byte	0x04, 0x17
        /*001a*/ 	.short	(.L_29 - .L_28)
.L_28:
        /*001c*/ 	.word	0x00000000
        /*0020*/ 	.short	0x0002
        /*0022*/ 	.short	0x0010
        /*0024*/ 	.byte	0x00, 0xf5, 0x21, 0x00


	//----- nvinfo : EIATTR_KPARAM_INFO
	.align		4
.L_29:
        /*0028*/ 	.byte	0x04, 0x17
        /*002a*/ 	.short	(.L_31 - .L_30)
.L_30:
        /*002c*/ 	.word	0x00000000
        /*0030*/ 	.short	0x0001
        /*0032*/ 	.short	0x0008
        /*0034*/ 	.byte	0x00, 0xf5, 0x21, 0x00


	//----- nvinfo : EIATTR_KPARAM_INFO
	.align		4
.L_31:
        /*0038*/ 	.byte	0x04, 0x17
        /*003a*/ 	.short	(.L_33 - .L_32)
.L_32:
        /*003c*/ 	.word	0x00000000
        /*0040*/ 	.short	0x0000
        /*0042*/ 	.short	0x0000
        /*0044*/ 	.byte	0x00, 0xf5, 0x21, 0x00


	//----- nvinfo : EIATTR_SPARSE_MMA_MASK
	.align		4
.L_33:
        /*0048*/ 	.byte	0x03, 0x50
        /*004a*/ 	.short	0x0000


	//----- nvinfo : EIATTR_MAXREG_COUNT
	.align		4
        /*004c*/ 	.byte	0x03, 0x1b
        /*004e*/ 	.short	0x00ff


	//----- nvinfo : EIATTR_NUM_BARRIERS
	.align		4
        /*0050*/ 	.byte	0x02, 0x4c
        /*0052*/ 	.byte	0x01
	.zero		1


	//----- nvinfo : EIATTR_MERCURY_ISA_VERSION
	.align		4
        /*0054*/ 	.byte	0x03, 0x5f
        /*0056*/ 	.short	0x0101


	//----- nvinfo : EIATTR_VRC_CTA_INIT_COUNT
	.align		4
        /*0058*/ 	.byte	0x02, 0x4a
	.zero		1
	.zero		1


	//----- nvinfo : EIATTR_EXIT_INSTR_OFFSETS
	.align		4
        /*005c*/ 	.byte	0x04, 0x1c
        /*005e*/ 	.short	(.L_35 - .L_34)


	//   ....[0]....
.L_34:
        /*0060*/ 	.word	0x000000a0


	//   ....[1]....
        /*0064*/ 	.word	0x00000e70


	//----- nvinfo : EIATTR_CBANK_PARAM_SIZE
	.align		4
.L_35:
        /*0068*/ 	.byte	0x03, 0x19
        /*006a*/ 	.short	0x001c


	//----- nvinfo : EIATTR_PARAM_CBANK
	.align		4
        /*006c*/ 	.byte	0x04, 0x0a
        /*006e*/ 	.short	(.L_37 - .L_36)
	.align		4
.L_36:
        /*0070*/ 	.word	index@(.nv.constant0._Z15MatrixMulKernelILi32ELi32EEvPdS0_S0_i)
        /*0074*/ 	.short	0x0380
        /*0076*/ 	.short	0x001c


	//----- nvinfo : EIATTR_SW_WAR
	.align		4
.L_37:
        /*0078*/ 	.byte	0x04, 0x36
        /*007a*/ 	.short	(.L_39 - .L_38)
.L_38:
        /*007c*/ 	.word	0x00000008
.L_39:


//--------------------- .nv.info._Z15MatrixMulKernelILi16ELi16EEvPdS0_S0_i --------------------------
	.section	.nv.info._Z15MatrixMulKernelILi16ELi16EEvPdS0_S0_i,"",@"SHT_CUDA_INFO"
	.sectionflags	@""
	.align	4


	//----- nvinfo : EIATTR_CUDA_API_VERSION
	.align		4
        /*0000*/ 	.byte	0x04, 0x37
        /*0002*/ 	.short	(.L_41 - .L_40)
.L_40:
        /*0004*/ 	.word	0x00000082


	//----- nvinfo : EIATTR_KPARAM_INFO
	.align		4
.L_41:
        /*0008*/ 	.byte	0x04, 0x17
        /*000a*/ 	.short	(.L_43 - .L_42)
.L_42:
        /*000c*/ 	.word	0x00000000
        /*0010*/ 	.short	0x0003
        /*0012*/ 	.short	0x0018
        /*0014*/ 	.byte	0x00, 0xf0, 0x11, 0x00


	//----- nvinfo : EIATTR_KPARAM_INFO
	.align		4
.L_43:
        /*0018*/ 	.byte	0x04, 0x17
        /*001a*/ 	.short	(.L_45 - .L_44)
.L_44:
        /*001c*/ 	.word	0x00000000
        /*0020*/ 	.short	0x0002
        /*0022*/ 	.short	0x0010
        /*0024*/ 	.byte	0x00, 0xf5, 0x21, 0x00


	//----- nvinfo : EIATTR_KPARAM_INFO
	.align		4
.L_45:
        /*0028*/ 	.byte	0x04, 0x17
        /*002a*/ 	.short	(.L_47 - .L_46)
.L_46:
        /*002c*/ 	.word	0x00000000
        /*0030*/ 	.short	0x0001
        /*0032*/ 	.short	0x0008
        /*0034*/ 	.byte	0x00, 0xf5, 0x21, 0x00


	//----- nvinfo : EIATTR_KPARAM_INFO
	.align		4
.L_47:
        /*0038*/ 	.byte	0x04, 0x17
        /*003a*/ 	.short	(.L_49 - .L_48)
.L_48:
        /*003c*/ 	.word	0x00000000
        /*0040*/ 	.short	0x0000
        /*0042*/ 	.short	0x0000
        /*0044*/ 	.byte	0x00, 0xf5, 0x21, 0x00


	//----- nvinfo : EIATTR_SPARSE_MMA_MASK
	.align		4
.L_49:
        /*0048*/ 	.byte	0x03, 0x50
        /*004a*/ 	.short	0x0000


	//----- nvinfo : EIATTR_MAXREG_COUNT
	.align		4
        /*004c*/ 	.byte	0x03, 0x1b
        /*004e*/ 	.short	0x00ff


	//----- nvinfo : EIATTR_NUM_BARRIERS
	.align		4
        /*0050*/ 	.byte	0x02, 0x4c
        /*0052*/ 	.byte	0x01
	.zero		1


	//----- nvinfo : EIATTR_MERCURY_ISA_VERSION
	.align		4
        /*0054*/ 	.byte	0x03, 0x5f
        /*0056*/ 	.short	0x0101


	//----- nvinfo : EIATTR_VRC_CTA_INIT_COUNT
	.align		4
        /*0058*/ 	.byte	0x02, 0x4a
	.zero		1
	.zero		1


	//----- nvinfo : EIATTR_EXIT_INSTR_OFFSETS
	.align		4
        /*005c*/ 	.byte	0x04, 0x1c
        /*005e*/ 	.short	(.L_51 - .L_50)


	//   ....[0]....
.L_50:
        /*0060*/ 	.word	0x000000a0


	//   ....[1]....
        /*0064*/ 	.word	0x00000970


	//----- nvinfo : EIATTR_CBANK_PARAM_SIZE
	.align		4
.L_51:
        /*0068*/ 	.byte	0x03, 0x19
        /*006a*/ 	.short	0x001c


	//----- nvinfo : EIATTR_PARAM_CBANK
	.align		4
        /*006c*/ 	.byte	0x04, 0x0a
        /*006e*/ 	.short	(.L_53 - .L_52)
	.align		4
.L_52:
        /*0070*/ 	.word	index@(.nv.constant0._Z15MatrixMulKernelILi16ELi16EEvPdS0_S0_i)
        /*0074*/ 	.short	0x0380
        /*0076*/ 	.short	0x001c


	//----- nvinfo : EIATTR_SW_WAR
	.align		4
.L_53:
        /*0078*/ 	.byte	0x04, 0x36
        /*007a*/ 	.short	(.L_55 - .L_54)
.L_54:
        /*007c*/ 	.word	0x00000008
.L_55:


//--------------------- .nv.info._Z15MatrixMulKernelILi8ELi8EEvPdS0_S0_i --------------------------
	.section	.nv.info._Z15MatrixMulKernelILi8ELi8EEvPdS0_S0_i,"",@"SHT_CUDA_INFO"
	.sectionflags	@""
	.align	4


	//----- nvinfo : EIATTR_CUDA_API_VERSION
	.align		4
        /*0000*/ 	.byte	0x04, 0x37
        /*0002*/ 	.short	(.L_57 - .L_56)
.L_56:
        /*0004*/ 	.word	0x00000082


	//----- nvinfo : EIATTR_KPARAM_INFO
	.align		4
.L_57:
        /*0008*/ 	.byte	0x04, 0x17
        /*000a*/ 	.short	(.L_59 - .L_58)
.L_58:
        /*000c*/ 	.word	0x00000000
        /*0010*/ 	.short	0x0003
        /*0012*/ 	.short	0x0018
        /*0014*/ 	.byte	0x00, 0xf0, 0x11, 0x00


	//----- nvinfo : EIATTR_KPARAM_INFO
	.align		4
.L_59:
        /*0018*/ 	.byte	0x04, 0x17
        /*001a*/ 	.short	(.L_61 - .L_60)
.L_60:
        /*001c*/ 	.word	0x00000000
        /*0020*/ 	.short	0x0002
        /*0022*/ 	.short	0x0010
        /*0024*/ 	.byte	0x00, 0xf5, 0x21, 0x00


	//----- nvinfo : EIATTR_KPARAM_INFO
	.align		4
.L_61:
        /*0028*/ 	.byte	0x04, 0x17
        /*002a*/ 	.short	(.L_63 - .L_62)
.L_62:
        /*002c*/ 	.word	0x00000000
        /*0030*/ 	.short	0x0001
        /*0032*/ 	.short	0x0008
        /*0034*/ 	.byte	0x00, 0xf5, 0x21, 0x00


	//----- nvinfo : EIATTR_KPARAM_INFO
	.align		4
.L_63:
        /*0038*/ 	.byte	0x04, 0x17
        /*003a*/ 	.short	(.L_65 - .L_64)
.L_64:
        /*003c*/ 	.word	0x00000000
        /*0040*/ 	.short	0x0000
        /*0042*/ 	.short	0x0000
        /*0044*/ 	.byte	0x00, 0xf5, 0x21, 0x00


	//----- nvinfo : EIATTR_SPARSE_MMA_MASK
	.align		4
.L_65:
        /*0048*/ 	.byte	0x03, 0x50
        /*004a*/ 	.short	0x0000


	//----- nvinfo : EIATTR_MAXREG_COUNT
	.align		4
        /*004c*/ 	.byte	0x03, 0x1b
        /*004e*/ 	.short	0x00ff


	//----- nvinfo : EIATTR_NUM_BARRIERS
	.align		4
        /*0050*/ 	.byte	0x02, 0x4c
        /*0052*/ 	.byte	0x01
	.zero		1


	//----- nvinfo : EIATTR_MERCURY_ISA_VERSION
	.align		4
        /*0054*/ 	.byte	0x03, 0x5f
        /*0056*/ 	.short	0x0101


	//----- nvinfo : EIATTR_VRC_CTA_INIT_COUNT
	.align		4
        /*0058*/ 	.byte	0x02, 0x4a
	.zero		1
	.zero		1


	//----- nvinfo : EIATTR_EXIT_INSTR_OFFSETS
	.align		4
        /*005c*/ 	.byte	0x04, 0x1c
        /*005e*/ 	.short	(.L_67 - .L_66)


	//   ....[0]....
.L_66:
        /*0060*/ 	.word	0x000000a0


	//   ....[1]....
        /*0064*/ 	.word	0x00001d20


	//----- nvinfo : EIATTR_CBANK_PARAM_SIZE
	.align		4
.L_67:
        /*0068*/ 	.byte	0x03, 0x19
        /*006a*/ 	.short	0x001c


	//----- nvinfo : EIATTR_PARAM_CBANK
	.align		4
        /*006c*/ 	.byte	0x04, 0x0a
        /*006e*/ 	.short	(.L_69 - .L_68)
	.align		4
.L_68:
        /*0070*/ 	.word	index@(.nv.constant0._Z15MatrixMulKernelILi8ELi8EEvPdS0_S0_i)
        /*0074*/ 	.short	0x0380
        /*0076*/ 	.short	0x001c


	//----- nvinfo : EIATTR_SW_WAR
	.align		4
.L_69:
        /*0078*/ 	.byte	0x04, 0x36
        /*007a*/ 	.short	(.L_71 - .L_70)
.L_70:
        /*007c*/ 	.word	0x00000008
.L_71:


//--------------------- .nv.info._Z15MatrixMulKernelILi4ELi4EEvPdS0_S0_i --------------------------
	.section	.nv.info._Z15MatrixMulKernelILi4ELi4EEvPdS0_S0_i,"",@"SHT_CUDA_INFO"
	.sectionflags	@""
	.align	4


	//----- nvinfo : EIATTR_CUDA_API_VERSION
	.align		4
        /*0000*/ 	.byte	0x04, 0x37
        /*0002*/ 	.short	(.L_73 - .L_72)
.L_72:
        /*0004*/ 	.word	0x00000082


	//----- nvinfo : EIATTR_KPARAM_INFO
	.align		4
.L_73:
        /*0008*/ 	.byte	0x04, 0x17
        /*000a*/ 	.short	(.L_75 - .L_74)
.L_74:
        /*000c*/ 	.word	0x00000000
        /*0010*/ 	.short	0x0003
        /*0012*/ 	.short	0x0018
        /*0014*/ 	.byte	0x00, 0xf0, 0x11, 0x00


	//----- nvinfo : EIATTR_KPARAM_INFO
	.align		4
.L_75:
        /*0018*/ 	.byte	0x04, 0x17
        /*001a*/ 	.short	(.L_77 - .L_76)
.L_76:
        /*001c*/ 	.word	0x00000000
        /*0020*/ 	.short	0x0002
        /*0022*/ 	.short	0x0010
        /*0024*/ 	.byte	0x00, 0xf5, 0x21, 0x00


	//----- nvinfo : EIATTR_KPARAM_INFO
	.align		4
.L_77:
        /*0028*/ 	.byte	0x04, 0x17
        /*002a*/ 	.short	(.L_79 - .L_78)
.L_78:
        /*002c*/ 	.word	0x00000000
        /*0030*/ 	.short	0x0001
        /*0032*/ 	.short	0x0008
        /*0034*/ 	.byte	0x00, 0xf5, 0x21, 0x00


	//----- nvinfo : EIATTR_KPARAM_INFO
	.align		4
.L_79:
        /*0038*/ 	.byte	0x04, 0x17
        /*003a*/ 	.short	(.L_81 - .L_80)
.L_80:
        /*003c*/ 	.word	0x00000000
        /*0040*/ 	.short	0x0000
        /*0042*/ 	.short	0x0000
        /*0044*/ 	.byte	0x00, 0xf5, 0x21, 0x00


	//----- nvinfo : EIATTR_SPARSE_MMA_MASK
	.align		4
.L_81:
        /*0048*/ 	.byte	0x03, 0x50
        /*004a*/ 	.short	0x0000


	//----- nvinfo : EIATTR_MAXREG_COUNT
	.align		4
        /*004c*/ 	.byte	0x03, 0x1b
        /*004e*/ 	.short	0x00ff


	//----- nvinfo : EIATTR_NUM_BARRIERS
	.align		4
        /*0050*/ 	.byte	0x02, 0x4c
        /*0052*/ 	.byte	0x01
	.zero		1


	//----- nvinfo : EIATTR_MERCURY_ISA_VERSION
	.align		4
        /*0054*/ 	.byte	0x03, 0x5f
        /*0056*/ 	.short	0x0101


	//----- nvinfo : EIATTR_VRC_CTA_INIT_COUNT
	.align		4
        /*0058*/ 	.byte	0x02, 0x4a
	.zero		1
	.zero		1


	//----- nvinfo : EIATTR_EXIT_INSTR_OFFSETS
	.align		4
        /*005c*/ 	.byte	0x04, 0x1c
        /*005e*/ 	.short	(.L_83 - .L_82)


	//   ....[0]....
.L_82:
        /*0060*/ 	.word	0x000000a0


	//   ....[1]....
        /*0064*/ 	.word	0x00001460


	//----- nvinfo : EIATTR_CBANK_PARAM_SIZE
	.align		4
.L_83:
        /*0068*/ 	.byte	0x03, 0x19
        /*006a*/ 	.short	0x001c


	//----- nvinfo : EIATTR_PARAM_CBANK
	.align		4
        /*006c*/ 	.byte	0x04, 0x0a
        /*006e*/ 	.short	(.L_85 - .L_84)
	.align		4
.L_84:
        /*0070*/ 	.word	index@(.nv.constant0._Z15MatrixMulKernelILi4ELi4EEvPdS0_S0_i)
        /*0074*/ 	.short	0x0380
        /*0076*/ 	.short	0x001c


	//----- nvinfo : EIATTR_SW_WAR
	.align		4
.L_85:
        /*0078*/ 	.byte	0x04, 0x36
        /*007a*/ 	.short	(.L_87 - .L_86)
.L_86:
        /*007c*/ 	.word	0x00000008
.L_87:


//--------------------- .nv.callgraph             --------------------------
	.section	.nv.callgraph,"",@"SHT_CUDA_CALLGRAPH"
	.align	4
	.sectionentsize	8
	.align		4
        /*0000*/ 	.word	0x00000000
	.align		4
        /*0004*/ 	.word	0xffffffff
	.align		4
        /*0008*/ 	.word	0x00000000
	.align		4
        /*000c*/ 	.word	0xfffffffe
	.align		4
        /*0010*/ 	.word	0x00000000
	.align		4
        /*0014*/ 	.word	0xfffffffd
	.align		4
        /*0018*/ 	.word	0x00000000
	.align		4
        /*001c*/ 	.word	0xfffffffc


//--------------------- .text._Z15MatrixMulKernelILi32ELi32EEvPdS0_S0_i --------------------------
	.section	.text._Z15MatrixMulKernelILi32ELi32EEvPdS0_S0_i,"ax",@progbits
	.align	128
        .global         _Z15MatrixMulKernelILi32ELi32EEvPdS0_S0_i
        .type           _Z15MatrixMulKernelILi32ELi32EEvPdS0_S0_i,@function
        .size           _Z15MatrixMulKernelILi32ELi32EEvPdS0_S0_i,(.L_x_18 - _Z15MatrixMulKernelILi32ELi32EEvPdS0_S0_i)
        .other          _Z15MatrixMulKernelILi32ELi32EEvPdS0_S0_i,@"STO_CUDA_ENTRY STV_DEFAULT"
_Z15MatrixMulKernelILi32ELi32EEvPdS0_S0_i:
.text._Z15MatrixMulKernelILi32ELi32EEvPdS0_S0_i:
[----:B------:R-:W-:Y:S01]  /*0000*/  LDC R1, c[0x0][0x37c] ;  /* 0x0000df00ff017b82 */ /* 0x000fe20000000800 */
[----:B------:R-:W0:Y:S07]  /*0010*/  S2R R3, SR_CTAID.Y ;  /* 0x0000000000037919 */ /* 0x000e2e0000002600 */
[----:B------:R-:W1:Y:S01]  /*0020*/  LDC R0, c[0x0][0x398] ;  /* 0x0000e600ff007b82 */ /* 0x000e620000000800 */
[----:B------:R-:W0:Y:S01]  /*0030*/  S2R R13, SR_TID.Y ;  /* 0x00000000000d7919 */ /* 0x000e220000002200 */
[----:B------:R-:W2:Y:S01]  /*0040*/  S2R R6, SR_CTAID.X ;  /* 0x0000000000067919 */ /* 0x000ea20000002500 */
[----:B------:R-:W2:Y:S01]  /*0050*/  S2R R23, SR_TID.X ;  /* 0x0000000000177919 */ /* 0x000ea20000002100 */
[----:B0-----:R-:W-:Y:S01]  /*0060*/  IMAD R3, R3, 0x20, R13 ;  /* 0x0000002003037824 */ /* 0x001fe200078e020d */
[----:B--2---:R-:W-:-:S04]  /*0070*/  LEA R2, R6, R23, 0x4 ;  /* 0x0000001706027211 */ /* 0x004fc800078e20ff */
[----:B------:R-:W-:-:S04]  /*0080*/  VIMNMX R5, PT, PT, R3, R2, !PT ;  /* 0x0000000203057248 */ /* 0x000fc80007fe0100 */
[----:B-1----:R-:W-:-:S13]  /*0090*/  ISETP.GE.AND P0, PT, R5, R0, PT ;  /* 0x000000000500720c */ /* 0x002fda0003f06270 */
[----:B------:R-:W-:Y:S05]  /*00a0*/  @P0 EXIT ;  /* 0x000000000000094d */ /* 0x000fea0003800000 */
[----:B------:R-:W-:Y:S01]  /*00b0*/  ISETP.GT.U32.AND P0, PT, R0, 0x1f, PT ;  /* 0x0000001f0000780c */ /* 0x000fe20003f04070 */
[----:B------:R-:W0:Y:S01]  /*00c0*/  LDCU.64 UR8, c[0x0][0x358] ;  /* 0x00006b00ff0877ac */ /* 0x000e220008000a00 */
[----:B------:R-:W-:Y:S02]  /*00d0*/  CS2R R18, SRZ ;  /* 0x0000000000127805 */ /* 0x000fe4000001ff00 */
[----:B------:R-:W-:-:S09]  /*00e0*/  CS2R R10, SRZ ;  /* 0x00000000000a7805 */ /* 0x000fd2000001ff00 */
[----:B------:R-:W-:Y:S05]  /*00f0*/  @!P0 BRA `(.L_x_0) ;  /* 0x0000000c00348947 */ /* 0x000fea0003800000 */
[----:B------:R-:W1:Y:S01]  /*0100*/  S2R R10, SR_CgaCtaId ;  /* 0x00000000000a7919 */ /* 0x000e620000008800 */
[----:B------:R-:W2:Y:S01]  /*0110*/  LDCU UR4, c[0x0][0x370] ;  /* 0x00006e00ff0477ac */ /* 0x000ea20008000800 */
[----:B------:R-:W3:Y:S01]  /*0120*/  LDC.64 R8, c[0x0][0x388] ;  /* 0x0000e200ff087b82 */ /* 0x000ee20000000a00 */
[----:B------:R-:W-:Y:S01]  /*0130*/  MOV R4, 0x400 ;  /* 0x0000040000047802 */ /* 0x000fe20000000f00 */
[-CC-:B------:R-:W-:Y:S01]  /*0140*/  IMAD R5, R13, R0.reuse, R23.reuse ;  /* 0x000000000d057224 */ /* 0x180fe200078e0217 */
[----:B------:R-:W4:Y:S01]  /*0150*/  LDCU.64 UR6, c[0x0][0x380] ;  /* 0x00007000ff0677ac */ /* 0x000f220008000a00 */
[----:B------:R-:W-:Y:S01]  /*0160*/  SHF.R.U32.HI R25, RZ, 0x5, R0 ;  /* 0x00000005ff197819 */ /* 0x000fe20000011600 */
[----:B------:R-:W-:Y:S01]  /*0170*/  IMAD R24, R3, R0, R23 ;  /* 0x0000000003187224 */ /* 0x000fe200078e0217 */
[----:B------:R-:W-:Y:S01]  /*0180*/  CS2R R18, SRZ ;  /* 0x0000000000127805 */ /* 0x000fe2000001ff00 */
[----:B------:R-:W-:Y:S01]  /*0190*/  VIADD R7, R4, 0x2100 ;  /* 0x0000210004077836 */ /* 0x000fe20000000000 */
[----:B------:R-:W-:-:S02]  /*01a0*/  LEA R5, R6, R5, 0x4 ;  /* 0x0000000506057211 */ /* 0x000fc400078e20ff */
[----:B------:R-:W-:Y:S01]  /*01b0*/  IADD3 R25, PT, PT, -R25, RZ, RZ ;  /* 0x000000ff19197210 */ /* 0x000fe20007ffe1ff */
[----:B--2---:R-:W-:-:S04]  /*01c0*/  USHF.L.U32 UR4, UR4, 0x4, URZ ;  /* 0x0000000404047899 */ /* 0x004fc800080006ff */
[----:B------:R-:W-:Y:S02]  /*01d0*/  ULOP3.LUT UR4, UR4, 0x7ffffff0, URZ, 0xc0, !UPT ;  /* 0x7ffffff004047892 */ /* 0x000fe4000f8ec0ff */
[----:B----4-:R-:W-:-:S04]  /*01e0*/  UIADD3 UR5, UP0, UPT, UR6, 0x80, URZ ;  /* 0x0000008006057890 */ /* 0x010fc8000ff1e0ff */
[----:B------:R-:W-:Y:S01]  /*01f0*/  UIADD3.X UR6, UPT, UPT, URZ, UR7, URZ, UP0, !UPT ;  /* 0x00000007ff067290 */ /* 0x000fe200087fe4ff */
[C---:B-1----:R-:W-:Y:S02]  /*0200*/  LEA R6, R10.reuse, R4, 0x18 ;  /* 0x000000040a067211 */ /* 0x042fe400078ec0ff */
[----:B------:R-:W-:Y:S02]  /*0210*/  LEA R7, R10, R7, 0x18 ;  /* 0x000000070a077211 */ /* 0x000fe400078ec0ff */
[----:B------:R-:W-:Y:S01]  /*0220*/  CS2R R10, SRZ ;  /* 0x00000000000a7805 */ /* 0x000fe2000001ff00 */
[----:B------:R-:W-:Y:S02]  /*0230*/  IMAD R6, R13, 0x108, R6 ;  /* 0x000001080d067824 */ /* 0x000fe400078e0206 */
[----:B------:R-:W-:Y:S01]  /*0240*/  IMAD R22, R23, 0x8, R7 ;  /* 0x0000000817167824 */ /* 0x000fe200078e0207 */
[----:B------:R-:W-:Y:S01]  /*0250*/  IADD3 R7, PT, PT, R5, UR4, RZ ;  /* 0x0000000405077c10 */ /* 0x000fe2000fffe0ff */
[----:B------:R-:W-:-:S02]  /*0260*/  IMAD R23, R23, 0x8, R6 ;  /* 0x0000000817177824 */ /* 0x000fc400078e0206 */
[----:B------:R-:W-:-:S07]  /*0270*/  IMAD R4, R13, 0x108, R22 ;  /* 0x000001080d047824 */ /* 0x000fce00078e0216 */
.L_x_1:
[----:B------:R-:W-:Y:S01]  /*0280*/  MOV R17, UR6 ;  /* 0x0000000600117c02 */ /* 0x000fe20008000f00 */
[----:B------:R-:W-:Y:S02]  /*0290*/  IMAD.U32 R16, RZ, RZ, UR5 ;  /* 0x00000005ff107e24 */ /* 0x000fe4000f8e00ff */
[----:B---3--:R-:W-:-:S04]  /*02a0*/  IMAD.WIDE.U32 R12, R5, 0x8, R8 ;  /* 0x00000008050c7825 */ /* 0x008fc800078e0008 */
[----:B------:R-:W-:Y:S02]  /*02b0*/  IMAD.WIDE R16, R24, 0x8, R16 ;  /* 0x0000000818107825 */ /* 0x000fe400078e0210 */
[----:B0-----:R-:W2:Y:S02]  /*02c0*/  LDG.E.64 R12, desc[UR8][R12.64] ;  /* 0x000000080c0c7981 */ /* 0x001ea4000c1e1b00 */
[----:B------:R-:W-:Y:S02]  /*02d0*/  IMAD.WIDE.U32 R26, R7, 0x8, R8 ;  /* 0x00000008071a7825 */ /* 0x000fe400078e0008 */
[----:B------:R-:W3:Y:S04]  /*02e0*/  LDG.E.64 R14, desc[UR8][R16.64+-0x80] ;  /* 0xffff8008100e7981 */ /* 0x000ee8000c1e1b00 */
[----:B------:R-:W4:Y:S04]  /*02f0*/  LDG.E.64 R28, desc[UR8][R16.64] ;  /* 0x00000008101c7981 */ /* 0x000f28000c1e1b00 */
[----:B------:R-:W5:Y:S04]  /*0300*/  LDG.E.64 R26, desc[UR8][R26.64] ;  /* 0x000000081a1a7981 */ /* 0x000f68000c1e1b00 */
[----:B---3--:R-:W-:Y:S04]  /*0310*/  STS.64 [R23], R14 ;  /* 0x0000000e17007388 */ /* 0x008fe80000000a00 */
[----:B--2---:R-:W-:Y:S04]  /*0320*/  STS.64 [R4], R12 ;  /* 0x0000000c04007388 */ /* 0x004fe80000000a00 */
[----:B----4-:R-:W-:Y:S04]  /*0330*/  STS.64 [R23+0x80], R28 ;  /* 0x0000801c17007388 */ /* 0x010fe80000000a00 */
[----:B-----5:R-:W-:Y:S01]  /*0340*/  STS.64 [R4+0x80], R26 ;  /* 0x0000801a04007388 */ /* 0x020fe20000000a00 */
[----:B------:R-:W-:Y:S06]  /*0350*/  BAR.SYNC.DEFER_BLOCKING 0x0 ;  /* 0x0000000000007b1d */ /* 0x000fec0000010000 */
[----:B------:R-:W-:Y:S04]  /*0360*/  LDS.64 R12, [R6] ;  /* 0x00000000060c7984 */ /* 0x000fe80000000a00 */
[----:B------:R-:W0:Y:S04]  /*0370*/  LDS.64 R14, [R22] ;  /* 0x00000000160e7984 */ /* 0x000e280000000a00 */
[----:B------:R-:W1:Y:S04]  /*0380*/  LDS.64 R20, [R22+0x80] ;  /* 0x0000800016147984 */ /* 0x000e680000000a00 */
[----:B------:R-:W-:Y:S01]  /*0390*/  LDS.64 R16, [R6+0x8] ;  /* 0x0000080006107984 */ /* 0x000fe20000000a00 */
[----:B0-----:R-:W-:-:S03]  /*03a0*/  DFMA R10, R12, R14, R10 ;  /* 0x0000000e0c0a722b */ /* 0x001fc6000000000a */
[----:B------:R-:W0:Y:S01]  /*03b0*/  LDS.64 R14, [R22+0x108] ;  /* 0x00010800160e7984 */ /* 0x000e220000000a00 */
[----:B-1----:R-:W-:-:S03]  /*03c0*/  DFMA R20, R12, R20, R18 ;  /* 0x000000140c14722b */ /* 0x002fc60000000012 */
        /* <DEDUP_REMOVED lines=147> */
[----:B------:R-:W-:Y:S01]  /*0d00*/  VIADD R25, R25, 0x1 ;  /* 0x0000000119197836 */ /* 0x000fe20000000000 */
[C---:B0-----:R-:W-:Y:S02]  /*0d10*/  DFMA R16, R10.reuse, R18, R16 ;  /* 0x000000120a10722b */ /* 0x041fe40000000010 */
[----:B------:R-:W0:Y:S01]  /*0d20*/  LDS.64 R18, [R6+0xf8] ;  /* 0x0000f80006127984 */ /* 0x000e220000000a00 */
[----:B-1----:R-:W-:-:S03]  /*0d30*/  DFMA R14, R10, R14, R12 ;  /* 0x0000000e0a0e722b */ /* 0x002fc6000000000c */
[----:B------:R-:W1:Y:S01]  /*0d40*/  LDS.64 R12, [R22+0x2078] ;  /* 0x00207800160c7984 */ /* 0x000e620000000a00 */
[----:B------:R-:W-:Y:S01]  /*0d50*/  BAR.SYNC.DEFER_BLOCKING 0x0 ;  /* 0x0000000000007b1d */ /* 0x000fe20000010000 */
[----:B------:R-:W-:Y:S01]  /*0d60*/  ISETP.NE.AND P0, PT, R25, RZ, PT ;  /* 0x000000ff1900720c */ /* 0x000fe20003f05270 */
[C---:B------:R-:W-:Y:S01]  /*0d70*/  IMAD R7, R0.reuse, 0x20, R7 ;  /* 0x0000002000077824 */ /* 0x040fe200078e0207 */
[----:B------:R-:W-:Y:S02]  /*0d80*/  LEA R5, R0, R5, 0x5 ;  /* 0x0000000500057211 */ /* 0x000fe400078e28ff */
[----:B------:R-:W-:Y:S01]  /*0d90*/  IADD3 R24, PT, PT, R24, 0x20, RZ ;  /* 0x0000002018187810 */ /* 0x000fe20007ffe0ff */
[C---:B0-----:R-:W-:Y:S02]  /*0da0*/  DFMA R10, R18.reuse, R20, R16 ;  /* 0x00000014120a722b */ /* 0x041fe40000000010 */
[----:B-1----:R-:W-:-:S06]  /*0db0*/  DFMA R18, R18, R12, R14 ;  /* 0x0000000c1212722b */ /* 0x002fcc000000000e */
[----:B------:R-:W-:Y:S05]  /*0dc0*/  @P0 BRA `(.L_x_1) ;  /* 0xfffffff4002c0947 */ /* 0x000fea000383ffff */
.L_x_0:
[----:B------:R-:W1:Y:S01]  /*0dd0*/  LDCU UR4, c[0x0][0x370] ;  /* 0x00006e00ff0477ac */ /* 0x000e620008000800 */
[----:B------:R-:W2:Y:S01]  /*0de0*/  LDC.64 R4, c[0x0][0x390] ;  /* 0x0000e400ff047b82 */ /* 0x000ea20000000a00 */
[----:B------:R-:W-:Y:S01]  /*0df0*/  IMAD R3, R3, R0, R2 ;  /* 0x0000000003037224 */ /* 0x000fe200078e0202 */
[----:B-1----:R-:W-:-:S04]  /*0e00*/  USHF.L.U32 UR4, UR4, 0x4, URZ ;  /* 0x0000000404047899 */ /* 0x002fc800080006ff */
[----:B------:R-:W-:-:S06]  /*0e10*/  ULOP3.LUT UR4, UR4, 0x7ffffff0, URZ, 0xc0, !UPT ;  /* 0x7ffffff004047892 */ /* 0x000fcc000f8ec0ff */
[C---:B------:R-:W-:Y:S02]  /*0e20*/  VIADD R7, R3.reuse, UR4 ;  /* 0x0000000403077c36 */ /* 0x040fe40008000000 */
[----:B--2---:R-:W-:-:S04]  /*0e30*/  IMAD.WIDE.U32 R2, R3, 0x8, R4 ;  /* 0x0000000803027825 */ /* 0x004fc800078e0004 */
[----:B------:R-:W-:Y:S01]  /*0e40*/  IMAD.WIDE.U32 R4, R7, 0x8, R4 ;  /* 0x0000000807047825 */ /* 0x000fe200078e0004 */
[----:B0-----:R-:W-:Y:S04]  /*0e50*/  STG.E.64 desc[UR8][R2.64], R10 ;  /* 0x0000000a02007986 */ /* 0x001fe8000c101b08 */
[----:B------:R-:W-:Y:S01]  /*0e60*/  STG.E.64 desc[UR8][R4.64], R18 ;  /* 0x0000001204007986 */ /* 0x000fe2000c101b08 */
[----:B------:R-:W-:Y:S05]  /*0e70*/  EXIT ;  /* 0x000000000000794d */ /* 0x000fea0003800000 */
.L_x_2:
[----:B------:R-:W-:-:S00]  /*0e80*/  BRA `(.L_x_2) ;  /* 0xfffffffc00fc7947 */ /* 0x000fc0000383ffff */
[----:B------:R-:W-:-:S00]  /*0e90*/  NOP ;  /* 0x0000000000007918 */ /* 0x000fc00000000000 */
        /* <DEDUP_REMOVED lines=14> */
.L_x_18:


//--------------------- .text._Z15MatrixMulKernelILi16ELi16EEvPdS0_S0_i --------------------------
	.section	.text._Z15MatrixMulKernelILi16ELi16EEvPdS0_S0_i,"ax",@progbits
	.align	128
        .global         _Z15MatrixMulKernelILi16ELi16EEvPdS0_S0_i
        .type           _Z15MatrixMulKernelILi16ELi16EEvPdS0_S0_i,@function
        .size           _Z15MatrixMulKernelILi16ELi16EEvPdS0_S0_i,(.L_x_19 - _Z15MatrixMulKernelILi16ELi16EEvPdS0_S0_i)
        .other          _Z15MatrixMulKernelILi16ELi16EEvPdS0_S0_i,@"STO_CUDA_ENTRY STV_DEFAULT"
_Z15MatrixMulKernelILi16ELi16EEvPdS0_S0_i:
.text._Z15MatrixMulKernelILi16ELi16EEvPdS0_S0_i:
        /* <DEDUP_REMOVED lines=40> */
.L_x_4:
        /* <DEDUP_REMOVED lines=101> */
.L_x_3:
        /* <DEDUP_REMOVED lines=11> */
.L_x_5:
        /* <DEDUP_REMOVED lines=16> */
.L_x_19:


//--------------------- .text._Z15MatrixMulKernelILi8ELi8EEvPdS0_S0_i --------------------------
	.section	.text._Z15MatrixMulKernelILi8ELi8EEvPdS0_S0_i,"ax",@progbits
	.align	128
        .global         _Z15MatrixMulKernelILi8ELi8EEvPdS0_S0_i
        .type           _Z15MatrixMulKernelILi8ELi8EEvPdS0_S0_i,@function
        .size           _Z15MatrixMulKernelILi8ELi8EEvPdS0_S0_i,(.L_x_20 - _Z15MatrixMulKernelILi8ELi8EEvPdS0_S0_i)
        .other          _Z15MatrixMulKernelILi8ELi8EEvPdS0_S0_i,@"STO_CUDA_ENTRY STV_DEFAULT"
_Z15MatrixMulKernelILi8ELi8EEvPdS0_S0_i:
.text._Z15MatrixMulKernelILi8ELi8EEvPdS0_S0_i:
[----:B------:R-:W-:Y:S01]  /*0000*/  LDC R1, c[0x0][0x37c] ;  /* 0x0000df00ff017b82 */ /* 0x000fe20000000800 */
[----:B------:R-:W0:Y:S07]  /*0010*/  S2R R6, SR_CTAID.X ;  /* 0x0000000000067919 */ /* 0x000e2e0000002500 */
[----:B------:R-:W1:Y:S01]  /*0020*/  LDC R0, c[0x0][0x398] ;  /* 0x0000e600ff007b82 */ /* 0x000e620000000800 */
[----:B------:R-:W0:Y:S01]  /*0030*/  S2R R25, SR_TID.X ;  /* 0x0000000000197919 */ /* 0x000e220000002100 */
[----:B------:R-:W2:Y:S01]  /*0040*/  S2R R3, SR_CTAID.Y ;  /* 0x0000000000037919 */ /* 0x000ea20000002600 */
[----:B------:R-:W2:Y:S01]  /*0050*/  S2R R24, SR_TID.Y ;  /* 0x0000000000187919 */ /* 0x000ea20000002200 */
        /* <DEDUP_REMOVED lines=11> */
[----:B------:R-:W-:Y:S01]  /*0110*/  MOV R4, 0x400 ;  /* 0x0000040000047802 */ /* 0x000fe20000000f00 */
[----:B------:R-:W2:Y:S01]  /*0120*/  LDCU.64 UR6, c[0x0][0x380] ;  /* 0x00007000ff0677ac */ /* 0x000ea20008000a00 */
[----:B------:R-:W-:Y:S01]  /*0130*/  IMAD R27, R24, R0, R25 ;  /* 0x00000000181b7224 */ /* 0x000fe200078e0219 */
[----:B------:R-:W-:Y:S02]  /*0140*/  CS2R R12, SRZ ;  /* 0x00000000000c7805 */ /* 0x000fe4000001ff00 */
[----:B------:R-:W-:Y:S01]  /*0150*/  IADD3 R5, PT, PT, R4, 0x240, RZ ;  /* 0x0000024004057810 */ /* 0x000fe20007ffe0ff */
[----:B------:R-:W3:Y:S01]  /*0160*/  LDCU UR4, c[0x0][0x370] ;  /* 0x00006e00ff0477ac */ /* 0x000ee20008000800 */
[----:B------:R-:W-:Y:S01]  /*0170*/  IMAD R27, R6, 0x4, R27 ;  /* 0x00000004061b7824 */ /* 0x000fe200078e021b */
[----:B------:R-:W-:Y:S01]  /*0180*/  CS2R R14, SRZ ;  /* 0x00000000000e7805 */ /* 0x000fe2000001ff00 */
[----:B--2---:R-:W-:-:S02]  /*0190*/  UIADD3 UR5, UP0, UPT, UR6, 0x20, URZ ;  /* 0x0000002006057890 */ /* 0x004fc4000ff1e0ff */
[----:B---3--:R-:W-:Y:S02]  /*01a0*/  USHF.L.U32 UR4, UR4, 0x2, URZ ;  /* 0x0000000204047899 */ /* 0x008fe400080006ff */
[----:B------:R-:W-:Y:S02]  /*01b0*/  UIADD3.X UR6, UPT, UPT, URZ, UR7, URZ, UP0, !UPT ;  /* 0x00000007ff067290 */ /* 0x000fe400087fe4ff */
[----:B------:R-:W-:Y:S01]  /*01c0*/  MOV R8, UR5 ;  /* 0x0000000500087c02 */ /* 0x000fe20008000f00 */
[----:B------:R-:W-:Y:S01]  /*01d0*/  ULOP3.LUT UR4, UR4, 0x7ffffffc, URZ, 0xc0, !UPT ;  /* 0x7ffffffc04047892 */ /* 0x000fe2000f8ec0ff */
[C---:B-1----:R-:W-:Y:S02]  /*01e0*/  LEA R6, R7.reuse, R4, 0x18 ;  /* 0x0000000407067211 */ /* 0x042fe400078ec0ff */
[----:B------:R-:W-:Y:S01]  /*01f0*/  IMAD.U32 R9, RZ, RZ, UR6 ;  /* 0x00000006ff097e24 */ /* 0x000fe2000f8e00ff */
[----:B------:R-:W-:Y:S02]  /*0200*/  LEA R7, R7, R5, 0x18 ;  /* 0x0000000507077211 */ /* 0x000fe400078ec0ff */
[----:B------:R-:W-:Y:S01]  /*0210*/  VIADD R29, R27, UR4 ;  /* 0x000000041b1d7c36 */ /* 0x000fe20008000000 */
[----:B------:R-:W-:Y:S01]  /*0220*/  SHF.R.U32.HI R5, RZ, 0x3, R0 ;  /* 0x00000003ff057819 */ /* 0x000fe20000011600 */
[----:B------:R-:W-:-:S02]  /*0230*/  IMAD R6, R24, 0x48, R6 ;  /* 0x0000004818067824 */ /* 0x000fc400078e0206 */
[----:B------:R-:W-:Y:S01]  /*0240*/  IMAD R7, R25, 0x8, R7 ;  /* 0x0000000819077824 */ /* 0x000fe200078e0207 */
[----:B------:R-:W-:Y:S01]  /*0250*/  IADD3 R5, PT, PT, -R5, RZ, RZ ;  /* 0x000000ff05057210 */ /* 0x000fe20007ffe1ff */
[----:B------:R-:W-:Y:S01]  /*0260*/  IMAD R4, R3, R0, R25 ;  /* 0x0000000003047224 */ /* 0x000fe200078e0219 */
[----:B------:R-:W-:Y:S01]  /*0270*/  LEA R25, R25, R6, 0x3 ;  /* 0x0000000619197211 */ /* 0x000fe200078e18ff */
[----:B------:R-:W-:Y:S01]  /*0280*/  IMAD R24, R24, 0x48, R7 ;  /* 0x0000004818187824 */ /* 0x000fe200078e0207 */
[----:B------:R-:W-:-:S13]  /*0290*/  ISETP.GE.AND P0, PT, R5, RZ, PT ;  /* 0x000000ff0500720c */ /* 0x000fda0003f06270 */
[----:B------:R-:W-:Y:S05]  /*02a0*/  @P0 BRA `(.L_x_7) ;  /* 0x0000001400840947 */ /* 0x000fea0003800000 */
[----:B------:R-:W-:Y:S02]  /*02b0*/  IADD3 R10, PT, PT, -R5, RZ, RZ ;  /* 0x000000ff050a7210 */ /* 0x000fe40007ffe1ff */
[----:B------:R-:W-:Y:S02]  /*02c0*/  PLOP3.LUT P0, PT, PT, PT, PT, 0x80, 0x8 ;  /* 0x000000000008781c */ /* 0x000fe40003f0f070 */
[----:B------:R-:W-:-:S13]  /*02d0*/  ISETP.GT.AND P1, PT, R10, 0x3, PT ;  /* 0x000000030a00780c */ /* 0x000fda0003f24270 */
[----:B------:R-:W-:Y:S05]  /*02e0*/  @!P1 BRA `(.L_x_8) ;  /* 0x0000000c00949947 */ /* 0x000fea0003800000 */
[----:B------:R-:W1:Y:S01]  /*02f0*/  LDC.64 R10, c[0x0][0x388] ;  /* 0x0000e200ff0a7b82 */ /* 0x000e620000000a00 */
[----:B------:R-:W-:-:S13]  /*0300*/  PLOP3.LUT P0, PT, PT, PT, PT, 0x8, 0x80 ;  /* 0x000000000080781c */ /* 0x000fda0003f0e170 */
.L_x_9:
[----:B------:R-:W-:-:S05]  /*0310*/  IMAD.WIDE R20, R4, 0x8, R8 ;  /* 0x0000000804147825 */ /* 0x000fca00078e0208 */
[----:B0-----:R-:W2:Y:S01]  /*0320*/  LDG.E.64 R16, desc[UR8][R20.64+-0x20] ;  /* 0xffffe00814107981 */ /* 0x001ea2000c1e1b00 */
[----:B-1----:R-:W-:-:S04]  /*0330*/  IMAD.WIDE.U32 R18, R27, 0x8, R10 ;  /* 0x000000081b127825 */ /* 0x002fc800078e000a */
[----:B------:R-:W-:Y:S02]  /*0340*/  IMAD.WIDE.U32 R22, R29, 0x8, R10 ;  /* 0x000000081d167825 */ /* 0x000fe400078e000a */
[----:B------:R-:W3:Y:S04]  /*0350*/  LDG.E.64 R18, desc[UR8][R18.64] ;  /* 0x0000000812127981 */ /* 0x000ee8000c1e1b00 */
[----:B------:R-:W4:Y:S04]  /*0360*/  LDG.E.64 R22, desc[UR8][R22.64] ;  /* 0x0000000816167981 */ /* 0x000f28000c1e1b00 */
[----:B--2---:R0:W-:Y:S04]  /*0370*/  STS.64 [R25], R16 ;  /* 0x0000001019007388 */ /* 0x0041e80000000a00 */
[----:B0-----:R-:W2:Y:S04]  /*0380*/  LDG.E.64 R16, desc[UR8][R20.64] ;  /* 0x0000000814107981 */ /* 0x001ea8000c1e1b00 */
[----:B---3--:R-:W-:Y:S04]  /*0390*/  STS.64 [R24], R18 ;  /* 0x0000001218007388 */ /* 0x008fe80000000a00 */
[----:B--2---:R-:W-:Y:S04]  /*03a0*/  STS.64 [R25+0x20], R16 ;  /* 0x0000201019007388 */ /* 0x004fe80000000a00 */
[----:B----4-:R-:W-:Y:S01]  /*03b0*/  STS.64 [R24+0x20], R22 ;  /* 0x0000201618007388 */ /* 0x010fe20000000a00 */
[----:B------:R-:W-:Y:S06]  /*03c0*/  BAR.SYNC.DEFER_BLOCKING 0x0 ;  /* 0x0000000000007b1d */ /* 0x000fec0000010000 */
[----:B------:R-:W-:Y:S04]  /*03d0*/  LDS.64 R20, [R6] ;  /* 0x0000000006147984 */ /* 0x000fe80000000a00 */
[----:B------:R-:W0:Y:S04]  /*03e0*/  LDS.64 R18, [R7] ;  /* 0x0000000007127984 */ /* 0x000e280000000a00 */
[----:B------:R-:W1:Y:S04]  /*03f0*/  LDS.64 R16, [R7+0x20] ;  /* 0x0000200007107984 */ /* 0x000e680000000a00 */
[----:B------:R-:W-:Y:S01]  /*0400*/  LDS.64 R22, [R7+0x1d0] ;  /* 0x0001d00007167984 */ /* 0x000fe20000000a00 */
[----:B0-----:R-:W-:-:S02]  /*0410*/  DFMA R18, R20, R18, R14 ;  /* 0x000000121412722b */ /* 0x001fc4000000000e */
[----:B-1----:R-:W-:Y:S01]  /*0420*/  DFMA R14, R20, R16, R12 ;  /* 0x00000010140e722b */ /* 0x002fe2000000000c */
[----:B------:R-:W-:Y:S04]  /*0430*/  LDS.64 R12, [R6+0x8] ;  /* 0x00000800060c7984 */ /* 0x000fe80000000a00 */
[----:B------:R-:W0:Y:S04]  /*0440*/  LDS.64 R20, [R7+0x48] ;  /* 0x0000480007147984 */ /* 0x000e280000000a00 */
[----:B------:R-:W1:Y:S01]  /*0450*/  LDS.64 R16, [R7+0x68] ;  /* 0x0000680007107984 */ /* 0x000e620000000a00 */
[----:B0-----:R-:W-:-:S03]  /*0460*/  DFMA R18, R12, R20, R18 ;  /* 0x000000140c12722b */ /* 0x001fc60000000012 */
[----:B------:R-:W-:Y:S01]  /*0470*/  LDS.64 R20, [R7+0x90] ;  /* 0x0000900007147984 */ /* 0x000fe20000000a00 */
[----:B-1----:R-:W-:-:S03]  /*0480*/  DFMA R16, R12, R16, R14 ;  /* 0x000000100c10722b */ /* 0x002fc6000000000e */
        /* <DEDUP_REMOVED lines=20> */
[----:B------:R-:W-:Y:S04]  /*05d0*/  LDS.64 R14, [R6+0x30] ;  /* 0x00003000060e7984 */ /* 0x000fe80000000a00 */
[----:B------:R-:W0:Y:S02]  /*05e0*/  LDS.64 R12, [R7+0x1b0] ;  /* 0x0001b000070c7984 */ /* 0x000e240000000a00 */
[C---:B0-----:R-:W-:Y:S02]  /*05f0*/  DFMA R12, R14.reuse, R12, R18 ;  /* 0x0000000c0e0c722b */ /* 0x041fe40000000012 */
[----:B------:R-:W0:Y:S01]  /*0600*/  LDS.64 R18, [R7+0x1f8] ;  /* 0x0001f80007127984 */ /* 0x000e220000000a00 */
[----:B------:R-:W-:-:S03]  /*0610*/  DFMA R22, R14, R22, R16 ;  /* 0x000000160e16722b */ /* 0x000fc60000000010 */
[----:B------:R-:W1:Y:S01]  /*0620*/  LDS.64 R16, [R7+0x218] ;  /* 0x0002180007107984 */ /* 0x000e620000000a00 */
[----:B------:R-:W-:-:S04]  /*0630*/  VIADD R15, R4, 0x8 ;  /* 0x00000008040f7836 */ /* 0x000fc80000000000 */
[----:B------:R-:W-:Y:S01]  /*0640*/  IMAD.WIDE R14, R15, 0x8, R8 ;  /* 0x000000080f0e7825 */ /* 0x000fe200078e0208 */
[C---:B0-----:R-:W-:Y:S01]  /*0650*/  DFMA R18, R20.reuse, R18, R12 ;  /* 0x000000121412722b */ /* 0x041fe2000000000c */
[----:B------:R-:W-:Y:S06]  /*0660*/  BAR.SYNC.DEFER_BLOCKING 0x0 ;  /* 0x0000000000007b1d */ /* 0x000fec0000010000 */
[----:B------:R-:W2:Y:S01]  /*0670*/  LDG.E.64 R12, desc[UR8][R14.64+-0x20] ;  /* 0xffffe0080e0c7981 */ /* 0x000ea2000c1e1b00 */
[C---:B------:R-:W-:Y:S01]  /*0680*/  LEA R27, R0.reuse, R27, 0x3 ;  /* 0x0000001b001b7211 */ /* 0x040fe200078e18ff */
[----:B------:R-:W-:Y:S01]  /*0690*/  IMAD R29, R0, 0x8, R29 ;  /* 0x00000008001d7824 */ /* 0x000fe200078e021d */
[----:B-1----:R-:W-:-:S03]  /*06a0*/  DFMA R16, R20, R16, R22 ;  /* 0x000000101410722b */ /* 0x002fc60000000016 */
[----:B------:R-:W-:-:S04]  /*06b0*/  IMAD.WIDE.U32 R20, R27, 0x8, R10 ;  /* 0x000000081b147825 */ /* 0x000fc800078e000a */
        /* <DEDUP_REMOVED lines=42> */
[----:B------:R-:W-:Y:S01]  /*0960*/  LDS.64 R20, [R6+0x38] ;  /* 0x0000380006147984 */ /* 0x000fe20000000a00 */
[----:B0-----:R-:W-:-:S03]  /*0970*/  DFMA R12, R14, R12, R18 ;  /* 0x0000000c0e0c722b */ /* 0x001fc60000000012 */
[----:B------:R-:W0:Y:S01]  /*0980*/  LDS.64 R18, [R7+0x1f8] ;  /* 0x0001f80007127984 */ /* 0x000e220000000a00 */
[----:B------:R-:W-:-:S03]  /*0990*/  DFMA R22, R14, R22, R16 ;  /* 0x000000160e16722b */ /* 0x000fc60000000010 */
[----:B------:R-:W1:Y:S01]  /*09a0*/  LDS.64 R16, [R7+0x218] ;  /* 0x0002180007107984 */ /* 0x000e620000000a00 */
[----:B------:R-:W-:-:S05]  /*09b0*/  IADD3 R15, PT, PT, R4, 0x10, RZ ;  /* 0x00000010040f7810 */ /* 0x000fca0007ffe0ff */
        /* <DEDUP_REMOVED lines=53> */
[----:B------:R-:W0:Y:S01]  /*0d10*/  LDS.64 R14, [R6+0x38] ;  /* 0x00003800060e7984 */ /* 0x000e220000000a00 */
[----:B------:R-:W-:-:S05]  /*0d20*/  IADD3 R17, PT, PT, R4, 0x18, RZ ;  /* 0x0000001804117810 */ /* 0x000fca0007ffe0ff */
[----:B------:R-:W-:Y:S01]  /*0d30*/  IMAD.WIDE R16, R17, 0x8, R8 ;  /* 0x0000000811107825 */ /* 0x000fe200078e0208 */
[C---:B0-----:R-:W-:Y:S01]  /*0d40*/  DFMA R18, R14.reuse, R18, R20 ;  /* 0x000000120e12722b */ /* 0x041fe20000000014 */
[----:B------:R-:W0:Y:S01]  /*0d50*/  LDS.64 R20, [R7+0x218] ;  /* 0x0002180007147984 */ /* 0x000e220000000a00 */
[----:B------:R-:W-:Y:S06]  /*0d60*/  BAR.SYNC.DEFER_BLOCKING 0x0 ;  /* 0x0000000000007b1d */ /* 0x000fec0000010000 */
[----:B------:R-:W2:Y:S01]  /*0d70*/  LDG.E.64 R22, desc[UR8][R16.64+-0x20] ;  /* 0xffffe00810167981 */ /* 0x000ea2000c1e1b00 */
[C---:B------:R-:W-:Y:S01]  /*0d80*/  LEA R27, R0.reuse, R27, 0x3 ;  /* 0x0000001b001b7211 */ /* 0x040fe200078e18ff */
[----:B------:R-:W-:Y:S01]  /*0d90*/  IMAD R29, R0, 0x8, R29 ;  /* 0x00000008001d7824 */ /* 0x000fe200078e021d */
[----:B0-----:R-:W-:-:S03]  /*0da0*/  DFMA R12, R14, R20, R12 ;  /* 0x000000140e0c722b */ /* 0x001fc6000000000c */
[--C-:B------:R-:W-:Y:S01]  /*0db0*/  IMAD.WIDE.U32 R14, R27, 0x8, R10.reuse ;  /* 0x000000081b0e7825 */ /* 0x100fe200078e000a */
[----:B------:R-:W3:Y:S05]  /*0dc0*/  LDG.E.64 R20, desc[UR8][R16.64] ;  /* 0x0000000810147981 */ /* 0x000eea000c1e1b00 */
[----:B------:R-:W4:Y:S04]  /*0dd0*/  LDG.E.64 R14, desc[UR8][R14.64] ;  /* 0x000000080e0e7981 */ /* 0x000f28000c1e1b00 */
[----:B--2---:R0:W-:Y:S02]  /*0de0*/  STS.64 [R25], R22 ;  /* 0x0000001619007388 */ /* 0x0041e40000000a00 */
[----:B0-----:R-:W-:-:S06]  /*0df0*/  IMAD.WIDE.U32 R22, R29, 0x8, R10 ;  /* 0x000000081d167825 */ /* 0x001fcc00078e000a */
[----:B------:R-:W2:Y:S04]  /*0e00*/  LDG.E.64 R22, desc[UR8][R22.64] ;  /* 0x0000000816167981 */ /* 0x000ea8000c1e1b00 */
[----:B----4-:R-:W-:Y:S04]  /*0e10*/  STS.64 [R24], R14 ;  /* 0x0000000e18007388 */ /* 0x010fe80000000a00 */
[----:B---3--:R-:W-:Y:S04]  /*0e20*/  STS.64 [R25+0x20], R20 ;  /* 0x0000201419007388 */ /* 0x008fe80000000a00 */
[----:B--2---:R-:W-:Y:S01]  /*0e30*/  STS.64 [R24+0x20], R22 ;  /* 0x0000201618007388 */ /* 0x004fe20000000a00 */
[----:B------:R-:W-:Y:S06]  /*0e40*/  BAR.SYNC.DEFER_BLOCKING 0x0 ;  /* 0x0000000000007b1d */ /* 0x000fec0000010000 */
[----:B------:R-:W-:Y:S04]  /*0e50*/  LDS.64 R16, [R6] ;  /* 0x0000000006107984 */ /* 0x000fe80000000a00 */
[----:B------:R-:W0:Y:S04]  /*0e60*/  LDS.64 R20, [R7] ;  /* 0x0000000007147984 */ /* 0x000e280000000a00 */
[----:B------:R-:W1:Y:S01]  /*0e70*/  LDS.64 R14, [R7+0x20] ;  /* 0x00002000070e7984 */ /* 0x000e620000000a00 */
        /* <DEDUP_REMOVED lines=30> */
[----:B------:R-:W-:-:S04]  /*1060*/  IADD3 R5, PT, PT, R5, 0x4, RZ ;  /* 0x0000000405057810 */ /* 0x000fc80007ffe0ff */
[----:B------:R-:W-:Y:S01]  /*1070*/  ISETP.GE.AND P1, PT, R5, -0x3, PT ;  /* 0xfffffffd0500780c */ /* 0x000fe20003f26270 */
[C---:B0-----:R-:W-:Y:S01]  /*1080*/  DFMA R20, R12.reuse, R20, R16 ;  /* 0x000000140c14722b */ /* 0x041fe20000000010 */
[----:B------:R-:W-:Y:S01]  /*1090*/  LDS.64 R16, [R6+0x38] ;  /* 0x0000380006107984 */ /* 0x000fe20000000a00 */
[----:B-1----:R-:W-:-:S03]  /*10a0*/  DFMA R18, R12, R18, R14 ;  /* 0x000000120c12722b */ /* 0x002fc6000000000e */
[----:B------:R-:W0:Y:S04]  /*10b0*/  LDS.64 R14, [R7+0x1f8] ;  /* 0x0001f800070e7984 */ /* 0x000e280000000a00 */
[----:B------:R-:W1:Y:S01]  /*10c0*/  LDS.64 R12, [R7+0x218] ;  /* 0x00021800070c7984 */ /* 0x000e620000000a00 */
[----:B------:R-:W-:Y:S01]  /*10d0*/  IADD3 R4, PT, PT, R4, 0x20, RZ ;  /* 0x0000002004047810 */ /* 0x000fe20007ffe0ff */
[C---:B------:R-:W-:Y:S01]  /*10e0*/  IMAD R27, R0.reuse, 0x8, R27 ;  /* 0x00000008001b7824 */ /* 0x040fe200078e021b */
[----:B------:R-:W-:Y:S01]  /*10f0*/  LEA R29, R0, R29, 0x3 ;  /* 0x0000001d001d7211 */ /* 0x000fe200078e18ff */
[C---:B0-----:R-:W-:Y:S02]  /*1100*/  DFMA R14, R16.reuse, R14, R20 ;  /* 0x0000000e100e722b */ /* 0x041fe40000000014 */
[----:B-1----:R-:W-:Y:S01]  /*1110*/  DFMA R12, R16, R12, R18 ;  /* 0x0000000c100c722b */ /* 0x002fe20000000012 */
[----:B------:R-:W-:Y:S06]  /*1120*/  BAR.SYNC.DEFER_BLOCKING 0x0 ;  /* 0x0000000000007b1d */ /* 0x000fec0000010000 */
[----:B------:R-:W-:Y:S05]  /*1130*/  @!P1 BRA `(.L_x_9) ;  /* 0xfffffff000749947 */ /* 0x000fea000383ffff */
.L_x_8:
[----:B------:R-:W-:-:S04]  /*1140*/  IADD3 R10, PT, PT, -R5, RZ, RZ ;  /* 0x000000ff050a7210 */ /* 0x000fc80007ffe1ff */
[----:B------:R-:W-:-:S13]  /*1150*/  ISETP.GT.AND P1, PT, R10, 0x1, PT ;  /* 0x000000010a00780c */ /* 0x000fda0003f24270 */
[----:B------:R-:W-:Y:S05]  /*1160*/  @!P1 BRA `(.L_x_10) ;  /* 0x0000000400cc9947 */ /* 0x000fea0003800000 */
[----:B------:R-:W-:Y:S01]  /*1170*/  IMAD.WIDE R20, R4, 0x8, R8 ;  /* 0x0000000804147825 */ /* 0x000fe200078e0208 */
[----:B------:R-:W1:Y:S04]  /*1180*/  LDC.64 R10, c[0x0][0x388] ;  /* 0x0000e200ff0a7b82 */ /* 0x000e680000000a00 */
        /* <DEDUP_REMOVED lines=48> */
[----:B------:R-:W0:Y:S01]  /*1490*/  LDS.64 R12, [R7+0x218] ;  /* 0x00021800070c7984 */ /* 0x000e220000000a00 */
[----:B------:R-:W-:Y:S01]  /*14a0*/  LEA R27, R0, R27, 0x3 ;  /* 0x0000001b001b7211 */ /* 0x000fe200078e18ff */
[----:B------:R-:W-:Y:S01]  /*14b0*/  VIADD R23, R4, 0x8 ;  /* 0x0000000804177836 */ /* 0x000fe20000000000 */
[----:B------:R-:W-:-:S03]  /*14c0*/  LEA R29, R0, R29, 0x3 ;  /* 0x0000001d001d7211 */ /* 0x000fc600078e18ff */
[----:B------:R-:W-:Y:S01]  /*14d0*/  IMAD.WIDE R22, R23, 0x8, R8 ;  /* 0x0000000817167825 */ /* 0x000fe200078e0208 */
[----:B0-----:R-:W-:-:S03]  /*14e0*/  DFMA R12, R16, R12, R18 ;  /* 0x0000000c100c722b */ /* 0x001fc60000000012 */
[--C-:B------:R-:W-:Y:S01]  /*14f0*/  IMAD.WIDE.U32 R18, R27, 0x8, R10.reuse ;  /* 0x000000081b127825 */ /* 0x100fe200078e000a */
[----:B------:R-:W-:Y:S03]  /*1500*/  BAR.SYNC.DEFER_BLOCKING 0x0 ;  /* 0x0000000000007b1d */ /* 0x000fe60000010000 */
[----:B------:R-:W-:-:S03]  /*1510*/  IMAD.WIDE.U32 R10, R29, 0x8, R10 ;  /* 0x000000081d0a7825 */ /* 0x000fc600078e000a */
[----:B------:R-:W-:Y:S01]  /*1520*/  DFMA R14, R16, R14, R20 ;  /* 0x0000000e100e722b */ /* 0x000fe20000000014 */
[----:B------:R-:W2:Y:S04]  /*1530*/  LDG.E.64 R16, desc[UR8][R22.64+-0x20] ;  /* 0xffffe00816107981 */ /* 0x000ea8000c1e1b00 */
[----:B------:R-:W3:Y:S04]  /*1540*/  LDG.E.64 R18, desc[UR8][R18.64] ;  /* 0x0000000812127981 */ /* 0x000ee8000c1e1b00 */
[----:B------:R-:W4:Y:S04]  /*1550*/  LDG.E.64 R10, desc[UR8][R10.64] ;  /* 0x000000080a0a7981 */ /* 0x000f28000c1e1b00 */
[----:B------:R-:W5:Y:S04]  /*1560*/  LDG.E.64 R22, desc[UR8][R22.64] ;  /* 0x0000000816167981 */ /* 0x000f68000c1e1b00 */
[----:B--2---:R-:W-:Y:S04]  /*1570*/  STS.64 [R25], R16 ;  /* 0x0000001019007388 */ /* 0x004fe80000000a00 */
[----:B---3--:R-:W-:Y:S04]  /*1580*/  STS.64 [R24], R18 ;  /* 0x0000001218007388 */ /* 0x008fe80000000a00 */
[----:B-----5:R-:W-:Y:S04]  /*1590*/  STS.64 [R25+0x20], R22 ;  /* 0x0000201619007388 */ /* 0x020fe80000000a00 */
        /* <DEDUP_REMOVED lines=39> */
[----:B------:R-:W1:Y:S01]  /*1810*/  LDS.64 R10, [R7+0x218] ;  /* 0x00021800070a7984 */ /* 0x000e620000000a00 */
[----:B------:R-:W-:Y:S01]  /*1820*/  BAR.SYNC.DEFER_BLOCKING 0x0 ;  /* 0x0000000000007b1d */ /* 0x000fe20000010000 */
[----:B------:R-:W-:Y:S01]  /*1830*/  PLOP3.LUT P0, PT, PT, PT, PT, 0x8, 0x80 ;  /* 0x000000000080781c */ /* 0x000fe20003f0e170 */
[----:B------:R-:W-:Y:S01]  /*1840*/  VIADD R5, R5, 0x2 ;  /* 0x0000000205057836 */ /* 0x000fe20000000000 */
[----:B------:R-:W-:Y:S01]  /*1850*/  IADD3 R4, PT, PT, R4, 0x10, RZ ;  /* 0x0000001004047810 */ /* 0x000fe20007ffe0ff */
[C---:B------:R-:W-:Y:S01]  /*1860*/  IMAD R29, R0.reuse, 0x8, R29 ;  /* 0x00000008001d7824 */ /* 0x040fe200078e021d */
[----:B------:R-:W-:Y:S01]  /*1870*/  LEA R27, R0, R27, 0x3 ;  /* 0x0000001b001b7211 */ /* 0x000fe200078e18ff */
[C---:B0-----:R-:W-:Y:S02]  /*1880*/  DFMA R14, R18.reuse, R14, R20 ;  /* 0x0000000e120e722b */ /* 0x041fe40000000014 */
[----:B-1----:R-:W-:-:S11]  /*1890*/  DFMA R12, R18, R10, R12 ;  /* 0x0000000a120c722b */ /* 0x002fd6000000000c */
.L_x_10:
[----:B------:R-:W-:-:S13]  /*18a0*/  ISETP.NE.OR P0, PT, R5, RZ, P0 ;  /* 0x000000ff0500720c */ /* 0x000fda0000705670 */
[----:B------:R-:W-:Y:S05]  /*18b0*/  @!P0 BRA `(.L_x_6) ;  /* 0x0000000000f08947 */ /* 0x000fea0003800000 */
.L_x_7:
[----:B------:R-:W1:Y:S01]  /*18c0*/  LDC.64 R22, c[0x0][0x388] ;  /* 0x0000e200ff167b82 */ /* 0x000e620000000a00 */
[----:B------:R-:W-:-:S05]  /*18d0*/  IMAD.WIDE R10, R4, 0x8, R8 ;  /* 0x00000008040a7825 */ /* 0x000fca00078e0208 */
[----:B0-----:R-:W2:Y:S04]  /*18e0*/  LDG.E.64 R16, desc[UR8][R10.64+-0x20] ;  /* 0xffffe0080a107981 */ /* 0x001ea8000c1e1b00 */
[----:B------:R-:W3:Y:S01]  /*18f0*/  LDG.E.64 R20, desc[UR8][R10.64] ;  /* 0x000000080a147981 */ /* 0x000ee2000c1e1b00 */
[----:B-1----:R-:W-:-:S04]  /*1900*/  IMAD.WIDE.U32 R18, R27, 0x8, R22 ;  /* 0x000000081b127825 */ /* 0x002fc800078e0016 */
[----:B------:R-:W-:Y:S02]  /*1910*/  IMAD.WIDE.U32 R22, R29, 0x8, R22 ;  /* 0x000000081d167825 */ /* 0x000fe400078e0016 */
[----:B------:R-:W4:Y:S04]  /*1920*/  LDG.E.64 R18, desc[UR8][R18.64] ;  /* 0x0000000812127981 */ /* 0x000f28000c1e1b00 */
[----:B------:R-:W5:Y:S04]  /*1930*/  LDG.E.64 R22, desc[UR8][R22.64] ;  /* 0x0000000816167981 */ /* 0x000f68000c1e1b00 */
[----:B--2---:R-:W-:Y:S04]  /*1940*/  STS.64 [R25], R16 ;  /* 0x0000001019007388 */ /* 0x004fe80000000a00 */
[----:B----4-:R-:W-:Y:S04]  /*1950*/  STS.64 [R24], R18 ;  /* 0x0000001218007388 */ /* 0x010fe80000000a00 */
[----:B---3--:R-:W-:Y:S04]  /*1960*/  STS.64 [R25+0x20], R20 ;  /* 0x0000201419007388 */ /* 0x008fe80000000a00 */
        /* <DEDUP_REMOVED lines=36> */
[----:B------:R-:W-:Y:S01]  /*1bb0*/  IADD3 R5, PT, PT, R5, 0x1, RZ ;  /* 0x0000000105057810 */ /* 0x000fe20007ffe0ff */
[C---:B0-----:R-:W-:Y:S02]  /*1bc0*/  DFMA R20, R16.reuse, R14, R20 ;  /* 0x0000000e1014722b */ /* 0x041fe40000000014 */
[----:B------:R-:W0:Y:S01]  /*1bd0*/  LDS.64 R14, [R7+0x1f8] ;  /* 0x0001f800070e7984 */ /* 0x000e220000000a00 */
[----:B-1----:R-:W-:-:S03]  /*1be0*/  DFMA R10, R16, R10, R12 ;  /* 0x0000000a100a722b */ /* 0x002fc6000000000c */
[----:B------:R-:W1:Y:S01]  /*1bf0*/  LDS.64 R12, [R7+0x218] ;  /* 0x00021800070c7984 */ /* 0x000e620000000a00 */
[----:B------:R-:W-:Y:S01]  /*1c00*/  BAR.SYNC.DEFER_BLOCKING 0x0 ;  /* 0x0000000000007b1d */ /* 0x000fe20000010000 */
[----:B------:R-:W-:Y:S01]  /*1c10*/  ISETP.NE.AND P0, PT, R5, RZ, PT ;  /* 0x000000ff0500720c */ /* 0x000fe20003f05270 */
[----:B------:R-:W-:Y:S01]  /*1c20*/  IMAD R27, R0, 0x8, R27 ;  /* 0x00000008001b7824 */ /* 0x000fe200078e021b */
[----:B------:R-:W-:Y:S02]  /*1c30*/  IADD3 R4, PT, PT, R4, 0x8, RZ ;  /* 0x0000000804047810 */ /* 0x000fe40007ffe0ff */
[----:B------:R-:W-:Y:S01]  /*1c40*/  LEA R29, R0, R29, 0x3 ;  /* 0x0000001d001d7211 */ /* 0x000fe200078e18ff */
[C---:B0-----:R-:W-:Y:S02]  /*1c50*/  DFMA R14, R18.reuse, R14, R20 ;  /* 0x0000000e120e722b */ /* 0x041fe40000000014 */
[----:B-1----:R-:W-:-:S06]  /*1c60*/  DFMA R12, R18, R12, R10 ;  /* 0x0000000c120c722b */ /* 0x002fcc000000000a */
[----:B------:R-:W-:Y:S05]  /*1c70*/  @P0 BRA `(.L_x_7) ;  /* 0xfffffffc00100947 */ /* 0x000fea000383ffff */
.L_x_6:
[----:B------:R-:W1:Y:S01]  /*1c80*/  LDCU UR4, c[0x0][0x370] ;  /* 0x00006e00ff0477ac */ /* 0x000e620008000800 */
[----:B------:R-:W2:Y:S01]  /*1c90*/  LDC.64 R4, c[0x0][0x390] ;  /* 0x0000e400ff047b82 */ /* 0x000ea20000000a00 */
[----:B------:R-:W-:Y:S01]  /*1ca0*/  IMAD R3, R3, R0, R2 ;  /* 0x0000000003037224 */ /* 0x000fe200078e0202 */
[----:B-1----:R-:W-:-:S04]  /*1cb0*/  USHF.L.U32 UR4, UR4, 0x2, URZ ;  /* 0x0000000204047899 */ /* 0x002fc800080006ff */
[----:B------:R-:W-:-:S06]  /*1cc0*/  ULOP3.LUT UR4, UR4, 0x7ffffffc, URZ, 0xc0, !UPT ;  /* 0x7ffffffc04047892 */ /* 0x000fcc000f8ec0ff */
[C---:B------:R-:W-:Y:S01]  /*1cd0*/  IADD3 R7, PT, PT, R3.reuse, UR4, RZ ;  /* 0x0000000403077c10 */ /* 0x040fe2000fffe0ff */
[----:B--2---:R-:W-:-:S04]  /*1ce0*/  IMAD.WIDE.U32 R2, R3, 0x8, R4 ;  /* 0x0000000803027825 */ /* 0x004fc800078e0004 */
[----:B------:R-:W-:Y:S01]  /*1cf0*/  IMAD.WIDE.U32 R4, R7, 0x8, R4 ;  /* 0x0000000807047825 */ /* 0x000fe200078e0004 */
[----:B0-----:R-:W-:Y:S04]  /*1d00*/  STG.E.64 desc[UR8][R2.64], R14 ;  /* 0x0000000e02007986 */ /* 0x001fe8000c101b08 */
[----:B------:R-:W-:Y:S01]  /*1d10*/  STG.E.64 desc[UR8][R4.64], R12 ;  /* 0x0000000c04007986 */ /* 0x000fe2000c101b08 */
[----:B------:R-:W-:Y:S05]  /*1d20*/  EXIT ;  /* 0x000000000000794d */ /* 0x000fea0003800000 */
.L_x_11:
        /* <DEDUP_REMOVED lines=13> */
.L_x_20:


//--------------------- .text._Z15MatrixMulKernelILi4ELi4EEvPdS0_S0_i --------------------------
	.section	.text._Z15MatrixMulKernelILi4ELi4EEvPdS0_S0_i,"ax",@progbits
	.align	128
        .global         _Z15MatrixMulKernelILi4ELi4EEvPdS0_S0_i
        .type           _Z15MatrixMulKernelILi4ELi4EEvPdS0_S0_i,@function
        .size           _Z15MatrixMulKernelILi4ELi4EEvPdS0_S0_i,(.L_x_21 - _Z15MatrixMulKernelILi4ELi4EEvPdS0_S0_i)
        .other          _Z15MatrixMulKernelILi4ELi4EEvPdS0_S0_i,@"STO_CUDA_ENTRY STV_DEFAULT"
_Z15MatrixMulKernelILi4ELi4EEvPdS0_S0_i:
.text._Z15MatrixMulKernelILi4ELi4EEvPdS0_S0_i:
        /* <DEDUP_REMOVED lines=49> */
.L_x_15:
        /* <DEDUP_REMOVED lines=117> */
[----:B---3--:R-:W-:Y:S01]  /*0a60*/  STS.64 [R25+0x10], R20 ;  /* 0x0000101419007388 */ /* 0x008fe20000000a00 */
[----:B------:R-:W-:-:S04]  /*0a70*/  IADD3 R5, PT, PT, R5, 0x4, RZ ;  /* 0x0000000405057810 */ /* 0x000fc80007ffe0ff */
[----:B------:R-:W-:Y:S01]  /*0a80*/  ISETP.GE.AND P1, PT, R5, -0x3, PT ;  /* 0xfffffffd0500780c */ /* 0x000fe20003f26270 */
[----:B------:R-:W-:Y:S01]  /*0a90*/  IMAD R27, R0, 0x4, R27 ;  /* 0x00000004001b7824 */ /* 0x000fe200078e021b */
[----:B------:R-:W-:Y:S02]  /*0aa0*/  IADD3 R4, PT, PT, R4, 0x10, RZ ;  /* 0x0000001004047810 */ /* 0x000fe40007ffe0ff */
[----:B------:R-:W-:Y:S01]  /*0ab0*/  LEA R29, R0, R29, 0x2 ;  /* 0x0000001d001d7211 */ /* 0x000fe200078e10ff */
        /* <DEDUP_REMOVED lines=20> */
[C---:B0-----:R-:W-:Y:S02]  /*0c00*/  DFMA R14, R16.reuse, R14, R20 ;  /* 0x0000000e100e722b */ /* 0x041fe40000000014 */
[----:B-1----:R-:W-:Y:S01]  /*0c10*/  DFMA R12, R16, R12, R18 ;  /* 0x0000000c100c722b */ /* 0x002fe20000000012 */
[----:B------:R-:W-:Y:S06]  /*0c20*/  BAR.SYNC.DEFER_BLOCKING 0x0 ;  /* 0x0000000000007b1d */ /* 0x000fec0000010000 */
[----:B------:R-:W-:Y:S05]  /*0c30*/  @!P1 BRA `(.L_x_15) ;  /* 0xfffffff400b49947 */ /* 0x000fea000383ffff */
.L_x_14:
        /* <DEDUP_REMOVED lines=12> */
[----:B---3--:R-:W-:Y:S01]  /*0d00*/  STS.64 [R24], R18 ;  /* 0x0000001218007388 */ /* 0x008fe20000000a00 */
[----:B------:R-:W-:-:S02]  /*0d10*/  LEA R27, R0, R27, 0x2 ;  /* 0x0000001b001b7211 */ /* 0x000fc400078e10ff */
[----:B------:R-:W-:Y:S01]  /*0d20*/  LEA R29, R0, R29, 0x2 ;  /* 0x0000001d001d7211 */ /* 0x000fe200078e10ff */
        /* <DEDUP_REMOVED lines=21> */
[----:B------:R-:W-:-:S04]  /*0e80*/  VIADD R23, R4, 0x4 ;  /* 0x0000000404177836 */ /* 0x000fc80000000000 */
        /* <DEDUP_REMOVED lines=9> */
[----:B------:R-:W5:Y:S01]  /*0f20*/  LDG.E.64 R22, desc[UR8][R22.64] ;  /* 0x0000000816167981 */ /* 0x000f62000c1e1b00 */
[----:B------:R-:W-:Y:S01]  /*0f30*/  PLOP3.LUT P0, PT, PT, PT, PT, 0x8, 0x80 ;  /* 0x000000000080781c */ /* 0x000fe20003f0e170 */
[----:B------:R-:W-:Y:S01]  /*0f40*/  VIADD R5, R5, 0x2 ;  /* 0x0000000205057836 */ /* 0x000fe20000000000 */
[----:B------:R-:W-:Y:S01]  /*0f50*/  IADD3 R4, PT, PT, R4, 0x8, RZ ;  /* 0x0000000804047810 */ /* 0x000fe20007ffe0ff */
[C---:B------:R-:W-:Y:S01]  /*0f60*/  IMAD R29, R0.reuse, 0x4, R29 ;  /* 0x00000004001d7824 */ /* 0x040fe200078e021d */
[----:B------:R-:W-:Y:S01]  /*0f70*/  LEA R27, R0, R27, 0x2 ;  /* 0x0000001b001b7211 */ /* 0x000fe200078e10ff */
        /* <DEDUP_REMOVED lines=23> */
[----:B0-----:R-:W-:-:S04]  /*10f0*/  DFMA R14, R18, R14, R20 ;  /* 0x0000000e120e722b */ /* 0x001fc80000000014 */
[----:B-1----:R-:W-:Y:S01]  /*1100*/  DFMA R12, R18, R10, R12 ;  /* 0x0000000a120c722b */ /* 0x002fe2000000000c */
[----:B------:R-:W-:Y:S10]  /*1110*/  BAR.SYNC.DEFER_BLOCKING 0x0 ;  /* 0x0000000000007b1d */ /* 0x000ff40000010000 */
.L_x_16:
[----:B------:R-:W-:-:S13]  /*1120*/  ISETP.NE.OR P0, PT, R5, RZ, P0 ;  /* 0x000000ff0500720c */ /* 0x000fda0000705670 */
[----:B------:R-:W-:Y:S05]  /*1130*/  @!P0 BRA `(.L_x_12) ;  /* 0x0000000000a08947 */ /* 0x000fea0003800000 */
.L_x_13:
[----:B------:R-:W1:Y:S01]  /*1140*/  LDC.64 R22, c[0x0][0x388] ;  /* 0x0000e200ff167b82 */ /* 0x000e620000000a00 */
[----:B------:R-:W-:-:S05]  /*1150*/  IMAD.WIDE R10, R4, 0x8, R8 ;  /* 0x00000008040a7825 */ /* 0x000fca00078e0208 */
[----:B0-----:R-:W2:Y:S04]  /*1160*/  LDG.E.64 R16, desc[UR8][R10.64+-0x10] ;  /* 0xfffff0080a107981 */ /* 0x001ea8000c1e1b00 */
[----:B------:R-:W3:Y:S01]  /*1170*/  LDG.E.64 R20, desc[UR8][R10.64] ;  /* 0x000000080a147981 */ /* 0x000ee2000c1e1b00 */
[----:B-1----:R-:W-:-:S04]  /*1180*/  IMAD.WIDE.U32 R18, R27, 0x8, R22 ;  /* 0x000000081b127825 */ /* 0x002fc800078e0016 */
[----:B------:R-:W-:Y:S02]  /*1190*/  IMAD.WIDE.U32 R22, R29, 0x8, R22 ;  /* 0x000000081d167825 */ /* 0x000fe400078e0016 */
[----:B------:R-:W4:Y:S04]  /*11a0*/  LDG.E.64 R18, desc[UR8][R18.64] ;  /* 0x0000000812127981 */ /* 0x000f28000c1e1b00 */
[----:B------:R-:W5:Y:S01]  /*11b0*/  LDG.E.64 R22, desc[UR8][R22.64] ;  /* 0x0000000816167981 */ /* 0x000f62000c1e1b00 */
[----:B------:R-:W-:-:S04]  /*11c0*/  IADD3 R5, PT, PT, R5, 0x1, RZ ;  /* 0x0000000105057810 */ /* 0x000fc80007ffe0ff */
[----:B------:R-:W-:Y:S01]  /*11d0*/  ISETP.NE.AND P0, PT, R5, RZ, PT ;  /* 0x000000ff0500720c */ /* 0x000fe20003f05270 */
[----:B------:R-:W-:Y:S01]  /*11e0*/  IMAD R27, R0, 0x4, R27 ;  /* 0x00000004001b7824 */ /* 0x000fe200078e021b */
[----:B------:R-:W-:Y:S02]  /*11f0*/  IADD3 R4, PT, PT, R4, 0x4, RZ ;  /* 0x0000000404047810 */ /* 0x000fe40007ffe0ff */
[----:B------:R-:W-:Y:S01]  /*1200*/  LEA R29, R0, R29, 0x2 ;  /* 0x0000001d001d7211 */ /* 0x000fe200078e10ff */
        /* <DEDUP_REMOVED lines=25> */
[----:B------:R-:W-:Y:S06]  /*13a0*/  BAR.SYNC.DEFER_BLOCKING 0x0 ;  /* 0x0000000000007b1d */ /* 0x000fec0000010000 */
[----:B------:R-:W-:Y:S05]  /*13b0*/  @P0 BRA `(.L_x_13) ;  /* 0xfffffffc00600947 */ /* 0x000fea000383ffff */
.L_x_12:
        /* <DEDUP_REMOVED lines=11> */
.L_x_17:
        /* <DEDUP_REMOVED lines=9> */
.L_x_21:


//--------------------- .nv.shared._Z15MatrixMulKernelILi32ELi32EEvPdS0_S0_i --------------------------
	.section	.nv.shared._Z15MatrixMulKernelILi32ELi32EEvPdS0_S0_i,"aw",@nobits
	.sectionflags	@""
	.align	8
.nv.shared._Z15MatrixMulKernelILi32ELi32EEvPdS0_S0_i:
	.zero		17920


//--------------------- .nv.shared.reserved.0     --------------------------
	.section	.nv.shared.reserved.0,"aw",@nobits
	.weak		__nv_reservedSMEM_offset_0_alias
	.size		__nv_reservedSMEM_offset_0_alias, 0, 64
	.other		__nv_reservedSMEM_offset_0_alias,@"STO_CUDA_RESERVED_SHARED STV_DEFAULT"
__nv_reservedSMEM_offset_0_alias:
	.zero		0
	.zero		64


//--------------------- .nv.shared._Z15MatrixMulKernelILi16ELi16EEvPdS0_S0_i --------------------------
	.section	.nv.shared._Z15MatrixMulKernelILi16ELi16EEvPdS0_S0_i,"aw",@nobits
	.sectionflags	@""
	.align	8
.nv.shared._Z15MatrixMulKernelILi16ELi16EEvPdS0_S0_i:
	.zero		5376


//--------------------- .nv.shared._Z15MatrixMulKernelILi8ELi8EEvPdS0_S0_i --------------------------
	.section	.nv.shared._Z15MatrixMulKernelILi8ELi8EEvPdS0_S0_i,"aw",@nobits
	.sectionflags	@""
	.align	8
.nv.shared._Z15MatrixMulKernelILi8ELi8EEvPdS0_S0_i:
	.zero		2176


//--------------------- .nv.shared._Z15MatrixMulKernelILi4ELi4EEvPdS0_S0_i --------------------------
	.section	.nv.shared._Z15MatrixMulKernelILi4ELi4EEvPdS0_S0_i,"aw",@nobits
	.sectionflags	@""
	.align	8
.nv.shared._Z15MatrixMulKernelILi4ELi4EEvPdS0_S0_i:
	.zero		1344


//--------------------- .nv.constant0._Z15MatrixMulKernelILi32ELi32EEvPdS0_S0_i --------------------------
	.section	.nv.constant0._Z15MatrixMulKernelILi32ELi32EEvPdS0_S0_i,"a",@progbits
	.sectionflags	@""
	.align	4
.nv.constant0._Z15MatrixMulKernelILi32ELi32EEvPdS0_S0_i:
	.zero		924


//--------------------- .nv.constant0._Z15MatrixMulKernelILi16ELi16EEvPdS0_S0_i --------------------------
	.section	.nv.constant0._Z15MatrixMulKernelILi16ELi16EEvPdS0_S0_i,"a",@progbits
	.sectionflags	@""
	.align	4
.nv.constant0._Z15MatrixMulKernelILi16ELi16EEvPdS0_S0_i:
	.zero		924


//--------------------- .nv.constant0._Z15MatrixMulKernelILi8ELi8EEvPdS0_S0_i --------------------------
	.section	.nv.constant0._Z15MatrixMulKernelILi8ELi8EEvPdS0_S0_i,"a",@progbits
	.sectionflags	@""
	.align	4
.nv.constant0._Z15MatrixMulKernelILi8ELi8EEvPdS0_S0_i:
	.zero		924


//--------------------- .nv.constant0._Z15MatrixMulKernelILi4ELi4EEvPdS0_S0_i --------------------------
	.section	.nv.constant0._Z15MatrixMulKernelILi4ELi4EEvPdS0_S0_i,"a",@progbits
	.sectionflags	@""
	.align	4
.nv.constant0._Z15MatrixMulKernelILi4ELi4EEvPdS0_S0_i:
	.zero		924


//--------------------- SYMBOLS --------------------------

	.type		.nv.reservedSmem.offset0,@object
	.size		.nv.reservedSmem.offset0,0x4
	.type		.nv.reservedSmem.cap,@object
	.size		.nv.reservedSmem.cap,0x4
